def gluon_wgmma(
    a_ptr,
    b_ptr,
    c_ptr,
    M,
    N,
    K,
    stride_am,
    stride_bk,
    stride_cm,
    BLOCK_M: gl.constexpr,
    BLOCK_N: gl.constexpr,
    BLOCK_K: gl.constexpr,
    DTYPE: gl.constexpr,
    A_LAYOUT: gl.constexpr,
    B_LAYOUT: gl.constexpr,
    C_LAYOUT: gl.constexpr,
    B_SHAPE: gl.constexpr,
    TRANS_B: gl.constexpr,
    NUM_BUFFERS: gl.constexpr,
    NUM_WARPS: gl.constexpr,
):
    a_desc = tma.make_tensor_descriptor(
        a_ptr, [M, K], [stride_am, 1], [BLOCK_M, BLOCK_K], A_LAYOUT
    )
    b_desc = tma.make_tensor_descriptor(
        b_ptr,
        [N, K] if TRANS_B else [K, N],
        [stride_bk, 1],
        B_SHAPE,
        B_LAYOUT,
    )
    c_desc = tma.make_tensor_descriptor(
        c_ptr, [M, N], [stride_cm, 1], [BLOCK_M, BLOCK_N], C_LAYOUT
    )

    a_bufs = gl.allocate_shared_memory(
        DTYPE, [NUM_BUFFERS, BLOCK_M, BLOCK_K], A_LAYOUT
    )
    b_bufs = gl.allocate_shared_memory(DTYPE, [NUM_BUFFERS] + B_SHAPE, B_LAYOUT)

    pid_m = gl.program_id(0)
    pid_n = gl.program_id(1)
    off_m = pid_m * BLOCK_M
    off_n = pid_n * BLOCK_N

    mma_layout: gl.constexpr = pick_wgmma_layout(DTYPE, BLOCK_M, BLOCK_N, NUM_WARPS)
    acc = warpgroup_mma_init(
        gl.zeros((BLOCK_M, BLOCK_N), dtype=gl.float32, layout=mma_layout)
    )

    bars = gl.allocate_shared_memory(
        gl.int64, [NUM_BUFFERS, 1], mbarrier.MBarrierLayout()
    )
    for i in gl.static_range(NUM_BUFFERS):
        mbarrier.init(bars.index(i), count=1)
    idx = 0
    phase = 0

    for k in range(0, K, BLOCK_K):
        a = a_bufs.index(idx)
        b = b_bufs.index(idx)
        bar = bars.index(idx)
        mbarrier.expect(bar, a_desc.block_type.nbytes + b_desc.block_type.nbytes)
        tma.async_copy_global_to_shared(a_desc, [off_m, k], bar, a)
        tma.async_copy_global_to_shared(
            b_desc, [off_n, k] if TRANS_B else [k, off_n], bar, b
        )
        mbarrier.wait(bar, phase=phase)

        if TRANS_B:
            b = b.permute((1, 0))
        acc = warpgroup_mma_wait(num_outstanding=0, deps=(acc,))
        acc = warpgroup_mma(a, b, acc, is_async=True)

        idx += 1
        if idx == NUM_BUFFERS:
            idx = 0
            phase ^= 1

    acc = warpgroup_mma_wait(num_outstanding=0, deps=(acc,))
    for i in gl.static_range(NUM_BUFFERS):
        mbarrier.invalidate(bars.index(i))

    c_smem = gl.allocate_shared_memory(DTYPE, [BLOCK_M, BLOCK_N], C_LAYOUT)
    c_smem.store(acc.to(DTYPE))
    fence_async_shared()
    tma.async_copy_shared_to_global(c_desc, [off_m, off_n], c_smem)
    tma.store_wait(pendings=0)

# config = {"BLOCK_K": 128, "BLOCK_M": 256, "BLOCK_N": 128, "arch": "sm_90", "dtype": "fp16", "num_buffers": 2, "num_warps": 8, "trans_b": 1}
# arch = sm_90


// ===== COMPILED SASS (sm_90a) =====

	.target	sm_90a

	.elftype	@"ET_EXEC"


//--------------------- .note.nv.tkinfo           --------------------------
	.section	.note.nv.tkinfo,"",@"SHT_NOTE"
	.sectionflags	@"SHF_NOTE_NV_TKINFO"
	.tkinfo
        /*0018*/ 	.word	0x00000002
        /*0030*/ 	.string	""
        /*0030*/ 	.string	"ptxas"
        /*0030*/ 	.string	"Cuda compilation tools, release 13.0, V13.0.88"
        /*0030*/ 	.string	"Build cuda_13.0.r13.0/compiler.36424714_0"
        /*0030*/ 	.string	"-v  -suppress-debug-info  -lineinfo  -arch sm_90a "



//--------------------- .note.nv.cuinfo           --------------------------
	.section	.note.nv.cuinfo,"",@"SHT_NOTE"
	.sectionflags	@"SHF_NOTE_NV_CUINFO"
        /*0018*/ 	.short	0x0002
        /*001a*/ 	.short	0x005a
        /*001c*/ 	.short	0x0082
	.zero		2


//--------------------- .nv.info                  --------------------------
	.section	.nv.info,"",@"SHT_CUDA_INFO"
	.align	4


	//----- nvinfo : EIATTR_REGCOUNT
	.align		4
        /*0000*/ 	.byte	0x04, 0x2f
        /*0002*/ 	.short	(.L_1 - .L_0)
	.align		4
.L_0:
        /*0004*/ 	.word	index@(gluon_wgmma)
        /*0008*/ 	.word	0x0000009a


	//----- nvinfo : EIATTR_FRAME_SIZE
	.align		4
.L_1:
        /*000c*/ 	.byte	0x04, 0x11
        /*000e*/ 	.short	(.L_3 - .L_2)
	.align		4
.L_2:
        /*0010*/ 	.word	index@(gluon_wgmma)
        /*0014*/ 	.word	0x00000000


	//----- nvinfo : EIATTR_MIN_STACK_SIZE
	.align		4
.L_3:
        /*0018*/ 	.byte	0x04, 0x12
        /*001a*/ 	.short	(.L_5 - .L_4)
	.align		4
.L_4:
        /*001c*/ 	.word	index@(gluon_wgmma)
        /*0020*/ 	.word	0x00000000
.L_5:


//--------------------- .nv.compat                --------------------------
	.section	.nv.compat,"",@"SHT_CUDA_COMPAT_INFO"
	.align	4
        /*0000*/ 	.byte	0x02, 0x09, 0x01, 0x00, 0x02, 0x02, 0x04, 0x00, 0x02, 0x05, 0x05, 0x00, 0x03, 0x07, 0x01, 0x01
        /*0010*/ 	.byte	0x02, 0x03, 0x03, 0x00, 0x02, 0x06, 0x01, 0x00, 0x04, 0x0b, 0x08, 0x00, 0x00, 0x00, 0x00, 0x00
        /*0020*/ 	.byte	0x00, 0x00, 0x00, 0x00


//--------------------- .nv.info.gluon_wgmma      --------------------------
	.section	.nv.info.gluon_wgmma,"",@"SHT_CUDA_INFO"
	.sectionflags	@""
	.align	4


	//----- nvinfo : EIATTR_CUDA_API_VERSION
	.align		4
        /*0000*/ 	.byte	0x04, 0x37
        /*0002*/ 	.short	(.L_7 - .L_6)
.L_6:
        /*0004*/ 	.word	0x00000082


	//----- nvinfo : EIATTR_KPARAM_INFO
	.align		4
.L_7:
        /*0008*/ 	.byte	0x04, 0x17
        /*000a*/ 	.short	(.L_9 - .L_8)
.L_8:
        /*000c*/ 	.word	0x00000000
        /*0010*/ 	.short	0x000a
        /*0012*/ 	.short	0x0048
        /*0014*/ 	.byte	0x00, 0xf4, 0x21, 0x00


	//----- nvinfo : EIATTR_KPARAM_INFO
	.align		4
.L_9:
        /*0018*/ 	.byte	0x04, 0x17
        /*001a*/ 	.short	(.L_11 - .L_10)
.L_10:
        /*001c*/ 	.word	0x00000000
        /*0020*/ 	.short	0x0009
        /*0022*/ 	.short	0x0040
        /*0024*/ 	.byte	0x00, 0xf4, 0x21, 0x00


	//----- nvinfo : EIATTR_KPARAM_INFO
	.align		4
.L_11:
        /*0028*/ 	.byte	0x04, 0x17
        /*002a*/ 	.short	(.L_13 - .L_12)
.L_12:
        /*002c*/ 	.word	0x00000000
        /*0030*/ 	.short	0x0008
        /*0032*/ 	.short	0x0038
        /*0034*/ 	.byte	0x00, 0xf0, 0x21, 0x00


	//----- nvinfo : EIATTR_KPARAM_INFO
	.align		4
.L_13:
        /*0038*/ 	.byte	0x04, 0x17
        /*003a*/ 	.short	(.L_15 - .L_14)
.L_14:
        /*003c*/ 	.word	0x00000000
        /*0040*/ 	.short	0x0007
        /*0042*/ 	.short	0x0030
        /*0044*/ 	.byte	0x00, 0xf0, 0x21, 0x00


	//----- nvinfo : EIATTR_KPARAM_INFO
	.align		4
.L_15:
        /*0048*/ 	.byte	0x04, 0x17
        /*004a*/ 	.short	(.L_17 - .L_16)
.L_16:
        /*004c*/ 	.word	0x00000000
        /*0050*/ 	.short	0x0006
        /*0052*/ 	.short	0x0028
        /*0054*/ 	.byte	0x00, 0xf0, 0x21, 0x00


	//----- nvinfo : EIATTR_KPARAM_INFO
	.align		4
.L_17:
        /*0058*/ 	.byte	0x04, 0x17
        /*005a*/ 	.short	(.L_19 - .L_18)
.L_18:
        /*005c*/ 	.word	0x00000000
        /*0060*/ 	.short	0x0005
        /*0062*/ 	.short	0x0020
        /*0064*/ 	.byte	0x00, 0xf0, 0x11, 0x00


	//----- nvinfo : EIATTR_KPARAM_INFO
	.align		4
.L_19:
        /*0068*/ 	.byte	0x04, 0x17
        /*006a*/ 	.short	(.L_21 - .L_20)
.L_20:
        /*006c*/ 	.word	0x00000000
        /*0070*/ 	.short	0x0004
        /*0072*/ 	.short	0x001c
        /*0074*/ 	.byte	0x00, 0xf0, 0x11, 0x00


	//----- nvinfo : EIATTR_KPARAM_INFO
	.align		4
.L_21:
        /*0078*/ 	.byte	0x04, 0x17
        /*007a*/ 	.short	(.L_23 - .L_22)
.L_22:
        /*007c*/ 	.word	0x00000000
        /*0080*/ 	.short	0x0003
        /*0082*/ 	.short	0x0018
        /*0084*/ 	.byte	0x00, 0xf0, 0x11, 0x00


	//----- nvinfo : EIATTR_KPARAM_INFO
	.align		4
.L_23:
        /*0088*/ 	.byte	0x04, 0x17
        /*008a*/ 	.short	(.L_25 - .L_24)
.L_24:
        /*008c*/ 	.word	0x00000000
        /*0090*/ 	.short	0x0002
        /*0092*/ 	.short	0x0010
        /*0094*/ 	.byte	0x00, 0xf4, 0x21, 0x00


	//----- nvinfo : EIATTR_KPARAM_INFO
	.align		4
.L_25:
        /*0098*/ 	.byte	0x04, 0x17
        /*009a*/ 	.short	(.L_27 - .L_26)
.L_26:
        /*009c*/ 	.word	0x00000000
        /*00a0*/ 	.short	0x0001
        /*00a2*/ 	.short	0x0008
        /*00a4*/ 	.byte	0x00, 0xf4, 0x21, 0x00


	//----- nvinfo : EIATTR_KPARAM_INFO
	.align		4
.L_27:
        /*00a8*/ 	.byte	0x04, 0x17
        /*00aa*/ 	.short	(.L_29 - .L_28)
.L_28:
        /*00ac*/ 	.word	0x00000000
        /*00b0*/ 	.short	0x0000
        /*00b2*/ 	.short	0x0000
        /*00b4*/ 	.byte	0x00, 0xf4, 0x21, 0x00


	//----- nvinfo : EIATTR_SPARSE_MMA_MASK
	.align		4
.L_29:
        /*00b8*/ 	.byte	0x03, 0x50
        /*00ba*/ 	.short	0x0000


	//----- nvinfo : EIATTR_MAXREG_COUNT
	.align		4
        /*00bc*/ 	.byte	0x03, 0x1b
        /*00be*/ 	.short	0x00ff


	//----- nvinfo : EIATTR_NUM_BARRIERS
	.align		4
        /*00c0*/ 	.byte	0x02, 0x4c
        /*00c2*/ 	.byte	0x01
	.zero		1


	//----- nvinfo : EIATTR_MERCURY_ISA_VERSION
	.align		4
        /*00c4*/ 	.byte	0x03, 0x5f
        /*00c6*/ 	.short	0x0101


	//----- nvinfo : EIATTR_INT_WARP_WIDE_INSTR_OFFSETS
	.align		4
        /*00c8*/ 	.byte	0x04, 0x31
        /*00ca*/ 	.short	(.L_31 - .L_30)


	//   ....[0]....
.L_30:
        /*00cc*/ 	.word	0x00001320


	//   ....[1]....
        /*00d0*/ 	.word	0x00001340


	//   ....[2]....
        /*00d4*/ 	.word	0x000013f0


	//   ....[3]....
        /*00d8*/ 	.word	0x00001d00


	//   ....[4]....
        /*00dc*/ 	.word	0x00001d10


	//   ....[5]....
        /*00e0*/ 	.word	0x00001d90


	//   ....[6]....
        /*00e4*/ 	.word	0x00001db0


	//   ....[7]....
        /*00e8*/ 	.word	0x00002900


	//   ....[8]....
        /*00ec*/ 	.word	0x00002910


	//----- nvinfo : EIATTR_COOP_GROUP_MASK_REGIDS
	.align		4
.L_31:
        /*00f0*/ 	.byte	0x04, 0x29
        /*00f2*/ 	.short	(.L_33 - .L_32)


	//   ....[0]....
.L_32:
        /*00f4*/ 	.word	0xffffffff


	//   ....[1]....
        /*00f8*/ 	.word	0xffffffff


	//   ....[2]....
        /*00fc*/ 	.word	0xffffffff


	//----- nvinfo : EIATTR_COOP_GROUP_INSTR_OFFSETS
	.align		4
.L_33:
        /*0100*/ 	.byte	0x04, 0x28
        /*0102*/ 	.short	(.L_35 - .L_34)


	//   ....[0]....
.L_34:
        /*0104*/ 	.word	0x00000160


	//   ....[1]....
        /*0108*/ 	.word	0x00000700


	//   ....[2]....
        /*010c*/ 	.word	0x00000cf0


	//----- nvinfo : EIATTR_MBARRIER_INSTR_OFFSETS
	.align		4
.L_35:
        /*0110*/ 	.byte	0x04, 0x39
        /*0112*/ 	.short	(.L_37 - .L_36)


	//   ....[0]....
.L_36:
        /*0114*/ 	.word	0x00001490
        /*0118*/ 	.word	0x000000ff
        /*011c*/ 	.word	0x00030000
        /*0120*/ 	.short	0x0100
        /*0122*/ 	.byte	0x38
	.zero		1


	//   ....[1]....
        /*0124*/ 	.word	0x00001620
        /*0128*/ 	.word	0x000000ff
        /*012c*/ 	.word	0x00030008
        /*0130*/ 	.short	0x0100
        /*0132*/ 	.byte	0x38
	.zero		1


	//   ....[2]....
        /*0134*/ 	.word	0x00001ec0
        /*0138*/ 	.word	0x000000ff
        /*013c*/ 	.word	0x00030000
        /*0140*/ 	.short	0x010a
        /*0142*/ 	.byte	0x17
	.zero		1


	//   ....[3]....
        /*0144*/ 	.word	0x000023a0
        /*0148*/ 	.word	0x000000ff
        /*014c*/ 	.word	0x00030000
        /*0150*/ 	.short	0x0108
        /*0152*/ 	.byte	0x38
	.zero		1


	//   ....[4]....
        /*0154*/ 	.word	0x000024a0
        /*0158*/ 	.word	0x000000ff
        /*015c*/ 	.word	0x00030008
        /*0160*/ 	.short	0x0108
        /*0162*/ 	.byte	0x38
	.zero		1


	//   ....[5]....
        /*0164*/ 	.word	0x000029a0
        /*0168*/ 	.word	0x000000ff
        /*016c*/ 	.word	0x00030000
        /*0170*/ 	.short	0x010a
        /*0172*/ 	.byte	0x17
	.zero		1


	//----- nvinfo : EIATTR_NUM_MBARRIERS
	.align		4
.L_37:
        /*0174*/ 	.byte	0x03, 0x38
        /*0176*/ 	.short	0x0002


	//----- nvinfo : EIATTR_EXIT_INSTR_OFFSETS
	.align		4
        /*0178*/ 	.byte	0x04, 0x1c
        /*017a*/ 	.short	(.L_39 - .L_38)


	//   ....[0]....
.L_38:
        /*017c*/ 	.word	0x00002990


	//----- nvinfo : EIATTR_REQNTID
	.align		4
.L_39:
        /*0180*/ 	.byte	0x04, 0x10
        /*0182*/ 	.short	(.L_41 - .L_40)
.L_40:
        /*0184*/ 	.word	0x00000100
        /*0188*/ 	.word	0x00000001
        /*018c*/ 	.word	0x00000001


	//----- nvinfo : EIATTR_CRS_STACK_SIZE
	.align		4
.L_41:
        /*0190*/ 	.byte	0x04, 0x1e
        /*0192*/ 	.short	(.L_43 - .L_42)
.L_42:
        /*0194*/ 	.word	0x00000000


	//----- nvinfo : EIATTR_CBANK_PARAM_SIZE
	.align		4
.L_43:
        /*0198*/ 	.byte	0x03, 0x19
        /*019a*/ 	.short	0x0050


	//----- nvinfo : EIATTR_PARAM_CBANK
	.align		4
        /*019c*/ 	.byte	0x04, 0x0a
        /*019e*/ 	.short	(.L_45 - .L_44)
	.align		4
.L_44:
        /*01a0*/ 	.word	index@(.nv.constant0.gluon_wgmma)
        /*01a4*/ 	.short	0x0210
        /*01a6*/ 	.short	0x0050


	//----- nvinfo : EIATTR_SW_WAR
	.align		4
.L_45:
        /*01a8*/ 	.byte	0x04, 0x36
        /*01aa*/ 	.short	(.L_47 - .L_46)
.L_46:
        /*01ac*/ 	.word	0x00000008
.L_47:


//--------------------- .nv.callgraph             --------------------------
	.section	.nv.callgraph,"",@"SHT_CUDA_CALLGRAPH"
	.align	4
	.sectionentsize	8
	.align		4
        /*0000*/ 	.word	0x00000000
	.align		4
        /*0004*/ 	.word	0xffffffff
	.align		4
        /*0008*/ 	.word	0x00000000
	.align		4
        /*000c*/ 	.word	0xfffffffe
	.align		4
        /*0010*/ 	.word	0x00000000
	.align		4
        /*0014*/ 	.word	0xfffffffd
	.align		4
        /*0018*/ 	.word	0x00000000
	.align		4
        /*001c*/ 	.word	0xfffffffc


//--------------------- .text.gluon_wgmma         --------------------------
	.section	.text.gluon_wgmma,"ax",@progbits
	.align	128
        .global         gluon_wgmma
        .type           gluon_wgmma,@function
        .size           gluon_wgmma,(.L_x_52 - gluon_wgmma)
        .other          gluon_wgmma,@"STO_CUDA_ENTRY STV_DEFAULT"
gluon_wgmma:
.text.gluon_wgmma:
[----:B------:R-:W-:Y:S01]  /*0000*/  LDC R1, c[0x0][0x28] ;  /* 0x00000a00ff017b82 */ /* 0x000fe20000000800 */
[----:B------:R-:W1:Y:S07]  /*0010*/  S2R R0, SR_TID.X ;  /* 0x0000000000007919 */ /* 0x000e6e0000002100 */
[----:B------:R-:W2:Y:S01]  /*0020*/  S2UR UR4, SR_CgaCtaId ;  /* 0x00000000000479c3 */ /* 0x000ea20000008800 */
[----:B------:R-:W-:Y:S01]  /*0030*/  UMOV UR56, 0x400 ;  /* 0x0000040000387882 */ /* 0x000fe20000000000 */
[----:B------:R-:W-:Y:S01]  /*0040*/  ULDC UR6, c[0x0][0xc] ;  /* 0x0000030000067ab9 */ /* 0x000fe20000000800 */
[----:B------:R-:W-:Y:S01]  /*0050*/  ULDC.64 UR48, c[0x0][0x250] ;  /* 0x0000940000307ab9 */ /* 0x000fe20000000a00 */
[----:B------:R-:W-:Y:S01]  /*0060*/  UMOV UR55, URZ ;  /* 0x0000003f00377c82 */ /* 0x000fe20008000000 */
[----:B------:R-:W-:Y:S03]  /*0070*/  BSSY B0, `(.L_x_0) ;  /* 0x000001e000007945 */ /* 0x000fe60003800000 */
[----:B------:R-:W3:Y:S08]  /*0080*/  LDC R4, c[0x0][0x228] ;  /* 0x00008a00ff047b82 */ /* 0x000ef00000000800 */
[----:B------:R-:W4:Y:S08]  /*0090*/  LDC R13, c[0x0][0x230] ;  /* 0x00008c00ff0d7b82 */ /* 0x000f300000000800 */
[----:B------:R-:W-:Y:S01]  /*00a0*/  S2UR UR50, SR_CTAID.Y ;  /* 0x00000000003279c3 */ /* 0x000fe20000002600 */
[----:B--2---:R-:W-:-:S03]  /*00b0*/  ULEA UR56, UR4, UR56, 0x18 ;  /* 0x0000003804387291 */ /* 0x004fc6000f8ec03f */
[----:B------:R-:W-:Y:S01]  /*00c0*/  ULDC UR4, c[0x0][0x10] ;  /* 0x0000040000047ab9 */ /* 0x000fe20000000800 */
[----:B-1----:R-:W-:-:S03]  /*00d0*/  LOP3.LUT R6, R0, 0xff, RZ, 0xc0, !PT ;  /* 0x000000ff00067812 */ /* 0x002fc600078ec0ff */
[----:B------:R-:W1:Y:S01]  /*00e0*/  S2UR UR5, SR_CTAID.Z ;  /* 0x00000000000579c3 */ /* 0x000e620000002700 */
[----:B---3--:R-:W-:Y:S01]  /*00f0*/  VIADD R4, R4, 0xffffffff ;  /* 0xffffffff04047836 */ /* 0x008fe20000000000 */
[C---:B------:R-:W-:Y:S02]  /*0100*/  ISETP.GE.U32.AND P0, PT, R6.reuse, 0x20, PT ;  /* 0x000000200600780c */ /* 0x040fe40003f06070 */
[C---:B------:R-:W-:Y:S02]  /*0110*/  ISETP.NE.U32.AND P2, PT, R6.reuse, RZ, PT ;  /* 0x000000ff0600720c */ /* 0x040fe40003f45070 */
[----:B------:R-:W-:Y:S02]  /*0120*/  LEA R12, R6, UR56, 0x2 ;  /* 0x00000038060c7c11 */ /* 0x000fe4000f8e10ff */
[----:B------:R-:W2:Y:S01]  /*0130*/  S2UR UR51, SR_CTAID.X ;  /* 0x00000000003379c3 */ /* 0x000ea20000002500 */
[----:B----4-:R-:W-:-:S06]  /*0140*/  VIADD R9, R13, 0xffffffff ;  /* 0xffffffff0d097836 */ /* 0x010fcc0000000000 */
[----:B------:R3:W-:Y:S01]  /*0150*/  @!P0 STS [R12], RZ ;  /* 0x000000ff0c008388 */ /* 0x0007e20000000800 */
[----:B------:R-:W-:-:S03]  /*0160*/  NOP ;  /* 0x0000000000007918 */ /* 0x000fc60000000000 */
[----:B------:R3:W-:Y:S01]  /*0170*/  @!P2 STS [UR56+0x24], R4 ;  /* 0x00002404ff00a988 */ /* 0x0007e20008000838 */
[----:B-1----:R-:W-:-:S03]  /*0180*/  UIMAD UR4, UR5, UR4, UR50 ;  /* 0x00000004050472a4 */ /* 0x002fc6000f8e0232 */
[----:B------:R3:W-:Y:S01]  /*0190*/  @!P2 STS [UR56+0x20], R9 ;  /* 0x00002009ff00a988 */ /* 0x0007e20008000838 */
[----:B--2---:R-:W-:-:S04]  /*01a0*/  UIMAD UR4, UR4, UR6, UR51 ;  /* 0x00000006040472a4 */ /* 0x004fc8000f8e0233 */
[----:B------:R-:W-:-:S04]  /*01b0*/  UIMAD UR8, UR4, 0x180, URZ ;  /* 0x00000180040878a4 */ /* 0x000fc8000f8e023f */
[----:B------:R-:W-:-:S04]  /*01c0*/  UIADD3 UR4, UP0, UR8, UR48, URZ ;  /* 0x0000003008047290 */ /* 0x000fc8000ff1e03f */
[----:B------:R-:W-:Y:S01]  /*01d0*/  ULEA.HI.X.SX32 UR5, UR8, UR49, 0x1, UP0 ;  /* 0x0000003108057291 */ /* 0x000fe200080f0e3f */
[----:B---3--:R-:W-:Y:S11]  /*01e0*/  @P2 BRA `(.L_x_1) ;  /* 0x0000000000182947 */ /* 0x008ff60003800000 */
[----:B------:R-:W1:Y:S01]  /*01f0*/  LDS R2, [UR56+0x8] ;  /* 0x00000838ff027984 */ /* 0x000e620008000800 */
[----:B------:R-:W2:Y:S01]  /*0200*/  LDC.64 R10, c[0x0][0x210] ;  /* 0x00008400ff0a7b82 */ /* 0x000ea20000000a00 */
[----:B------:R-:W-:Y:S02]  /*0210*/  IMAD.MOV.U32 R3, RZ, RZ, 0x70 ;  /* 0x00000070ff037424 */ /* 0x000fe400078e00ff */
[----:B--2---:R2:W-:Y:S03]  /*0220*/  STS.64 [UR56], R10 ;  /* 0x0000000aff007988 */ /* 0x0045e60008000a38 */
[----:B-1----:R-:W-:-:S05]  /*0230*/  LOP3.LUT R2, R2, 0x10, R3, 0xd8, !PT ;  /* 0x0000001002027812 */ /* 0x002fca00078ed803 */
[----:B------:R2:W-:Y:S02]  /*0240*/  STS [UR56+0x8], R2 ;  /* 0x00000802ff007988 */ /* 0x0005e40008000838 */
.L_x_1:
[----:B------:R-:W-:Y:S05]  /*0250*/  BSYNC B0 ;  /* 0x0000000000007941 */ /* 0x000fea0003800000 */
.L_x_0:
[----:B------:R-:W-:Y:S04]  /*0260*/  BSSY B0, `(.L_x_2) ;  /* 0x000000a000007945 */ /* 0x000fe80003800000 */
[----:B------:R-:W-:Y:S05]  /*0270*/  @P2 BRA `(.L_x_3) ;  /* 0x0000000000202947 */ /* 0x000fea0003800000 */
[----:B--2---:R-:W1:Y:S01]  /*0280*/  LDS R2, [UR56+0x34] ;  /* 0x00003438ff027984 */ /* 0x004e620008000800 */
[----:B------:R-:W-:Y:S02]  /*0290*/  IMAD.MOV.U32 R3, RZ, RZ, 0x3f000000 ;  /* 0x3f000000ff037424 */ /* 0x000fe400078e00ff */
[----:B------:R-:W-:Y:S01]  /*02a0*/  @!P2 IMAD.MOV.U32 R5, RZ, RZ, 0xff ;  /* 0x000000ffff05a424 */ /* 0x000fe200078e00ff */
[----:B------:R-:W2:Y:S02]  /*02b0*/  @!P2 LDS R8, [UR56+0x38] ;  /* 0x00003838ff08a984 */ /* 0x000ea40008000800 */
[----:B-1----:R-:W-:Y:S02]  /*02c0*/  LOP3.LUT R2, R2, 0xff000000, R3, 0xb8, !PT ;  /* 0xff00000002027812 */ /* 0x002fe400078eb803 */
[----:B--2---:R-:W-:-:S03]  /*02d0*/  @!P2 LOP3.LUT R3, R8, 0xff, R5, 0xb8, !PT ;  /* 0x000000ff0803a812 */ /* 0x004fc600078eb805 */
[----:B------:R1:W-:Y:S04]  /*02e0*/  STS [UR56+0x34], R2 ;  /* 0x00003402ff007988 */ /* 0x0003e80008000838 */
[----:B------:R1:W-:Y:S02]  /*02f0*/  @!P2 STS [UR56+0x38], R3 ;  /* 0x00003803ff00a988 */ /* 0x0003e40008000838 */
.L_x_3:
[----:B------:R-:W-:Y:S05]  /*0300*/  BSYNC B0 ;  /* 0x0000000000007941 */ /* 0x000fea0003800000 */
.L_x_2:
[----:B------:R-:W-:Y:S04]  /*0310*/  BSSY B0, `(.L_x_4) ;  /* 0x000000e000007945 */ /* 0x000fe80003800000 */
[----:B------:R-:W-:Y:S05]  /*0320*/  @P2 BRA `(.L_x_5) ;  /* 0x0000000000302947 */ /* 0x000fea0003800000 */
[----:B-1----:R-:W1:Y:S01]  /*0330*/  LDS R3, [UR56+0x34] ;  /* 0x00003438ff037984 */ /* 0x002e620008000800 */
[----:B--2---:R-:W2:Y:S03]  /*0340*/  LDC.64 R10, c[0x0][0x238] ;  /* 0x00008e00ff0a7b82 */ /* 0x004ea60000000a00 */
[----:B------:R-:W3:Y:S01]  /*0350*/  LDS R2, [UR56+0x1c] ;  /* 0x00001c38ff027984 */ /* 0x000ee20008000800 */
[C---:B--2---:R-:W-:Y:S01]  /*0360*/  SHF.L.U64.HI R8, R10.reuse, 0x1, R11 ;  /* 0x000000010a087819 */ /* 0x044fe2000001020b */
[----:B------:R-:W-:-:S03]  /*0370*/  IMAD.SHL.U32 R5, R10, 0x2, RZ ;  /* 0x000000020a057824 */ /* 0x000fc600078e00ff */
[--C-:B------:R-:W-:Y:S02]  /*0380*/  SHF.R.U32.HI R7, RZ, 0x4, R8.reuse ;  /* 0x00000004ff077819 */ /* 0x100fe40000011608 */
[----:B------:R-:W-:-:S05]  /*0390*/  SHF.R.U64 R5, R5, 0x4, R8 ;  /* 0x0000000405057819 */ /* 0x000fca0000001208 */
[----:B------:R4:W-:Y:S01]  /*03a0*/  STS [UR56+0xc], R5 ;  /* 0x00000c05ff007988 */ /* 0x0009e20008000838 */
[----:B-1----:R-:W-:Y:S02]  /*03b0*/  LOP3.LUT R3, R3, 0x7, RZ, 0xb8, !PT ;  /* 0x0000000703037812 */ /* 0x002fe400078eb8ff */
[----:B---3--:R-:W-:-:S03]  /*03c0*/  LOP3.LUT R2, R2, 0xf, R7, 0xb8, !PT ;  /* 0x0000000f02027812 */ /* 0x008fc600078eb807 */
[----:B------:R4:W-:Y:S04]  /*03d0*/  STS [UR56+0x34], R3 ;  /* 0x00003403ff007988 */ /* 0x0009e80008000838 */
[----:B------:R4:W-:Y:S02]  /*03e0*/  STS [UR56+0x1c], R2 ;  /* 0x00001c02ff007988 */ /* 0x0009e40008000838 */
.L_x_5:
[----:B------:R-:W-:Y:S05]  /*03f0*/  BSYNC B0 ;  /* 0x0000000000007941 */ /* 0x000fea0003800000 */
.L_x_4:
[----:B------:R-:W-:Y:S04]  /*0400*/  BSSY B1, `(.L_x_6) ;  /* 0x000001a000017945 */ /* 0x000fe80003800000 */
[----:B------:R-:W-:Y:S04]  /*0410*/  BSSY B0, `(.L_x_7) ;  /* 0x0000015000007945 */ /* 0x000fe80003800000 */
[----:B------:R-:W-:Y:S05]  /*0420*/  @P2 BRA `(.L_x_8) ;  /* 0x0000000000202947 */ /* 0x000fea0003800000 */
[----:B-12-4-:R-:W1:Y:S02]  /*0430*/  LDS R2, [UR56+0x34] ;  /* 0x00003438ff027984 */ /* 0x016e640008000800 */
[----:B-1----:R-:W-:-:S05]  /*0440*/  LOP3.LUT R2, R2, 0x38, RZ, 0xb8, !PT ;  /* 0x0000003802027812 */ /* 0x002fca00078eb8ff */
[----:B------:R1:W-:Y:S01]  /*0450*/  STS [UR56+0x34], R2 ;  /* 0x00003402ff007988 */ /* 0x0003e20008000838 */
[----:B------:R-:W-:Y:S05]  /*0460*/  @P2 BRA `(.L_x_9) ;  /* 0x0000000000202947 */ /* 0x000fea0003800000 */
[----:B-1----:R-:W1:Y:S01]  /*0470*/  LDS R2, [UR56+0x8] ;  /* 0x00000838ff027984 */ /* 0x002e620008000800 */
[----:B------:R-:W-:-:S05]  /*0480*/  IMAD.MOV.U32 R3, RZ, RZ, 0x780 ;  /* 0x00000780ff037424 */ /* 0x000fca00078e00ff */
[----:B-1----:R-:W-:-:S05]  /*0490*/  LOP3.LUT R2, R2, 0x300, R3, 0xd8, !PT ;  /* 0x0000030002027812 */ /* 0x002fca00078ed803 */
[----:B------:R3:W-:Y:S02]  /*04a0*/  STS [UR56+0x8], R2 ;  /* 0x00000802ff007988 */ /* 0x0007e40008000838 */
.L_x_8:
[----:B------:R-:W-:Y:S05]  /*04b0*/  @P2 BRA `(.L_x_10) ;  /* 0x0000000000282947 */ /* 0x000fea0003800000 */
[----:B-1234-:R-:W1:Y:S02]  /*04c0*/  LDS R2, [UR56+0x8] ;  /* 0x00000838ff027984 */ /* 0x01ee640008000800 */
[----:B-1----:R-:W-:-:S05]  /*04d0*/  LOP3.LUT R2, R2, 0x1800, RZ, 0xb8, !PT ;  /* 0x0000180002027812 */ /* 0x002fca00078eb8ff */
[----:B------:R2:W-:Y:S02]  /*04e0*/  STS [UR56+0x8], R2 ;  /* 0x00000802ff007988 */ /* 0x0005e40008000838 */
.L_x_9:
[----:B------:R-:W-:Y:S05]  /*04f0*/  @P2 BREAK B0 ;  /* 0x0000000000002942 */ /* 0x000fea0003800000 */
[----:B------:R-:W-:Y:S05]  /*0500*/  @P2 BRA `(.L_x_11) ;  /* 0x0000000000242947 */ /* 0x000fea0003800000 */
[----:B------:R-:W3:Y:S01]  /*0510*/  LDS R3, [UR56+0x8] ;  /* 0x00000838ff037984 */ /* 0x000ee20008000800 */
[----:B-12---:R-:W-:-:S05]  /*0520*/  IMAD.MOV.U32 R2, RZ, RZ, 0x6000 ;  /* 0x00006000ff027424 */ /* 0x006fca00078e00ff */
[----:B---3--:R-:W-:-:S04]  /*0530*/  LOP3.LUT R2, R3, 0x6000, R2, 0xd8, !PT ;  /* 0x0000600003027812 */ /* 0x008fc800078ed802 */
[----:B------:R-:W-:-:S05]  /*0540*/  LOP3.LUT R2, R2, 0x400000, RZ, 0xb8, !PT ;  /* 0x0040000002027812 */ /* 0x000fca00078eb8ff */
[----:B------:R5:W-:Y:S02]  /*0550*/  STS [UR56+0x8], R2 ;  /* 0x00000802ff007988 */ /* 0x000be40008000838 */
.L_x_10:
[----:B------:R-:W-:Y:S05]  /*0560*/  BSYNC B0 ;  /* 0x0000000000007941 */ /* 0x000fea0003800000 */
.L_x_7:
[----:B-12345:R-:W1:Y:S02]  /*0570*/  @!P2 LDS R2, [UR56+0x8] ;  /* 0x00000838ff02a984 */ /* 0x03ee640008000800 */
[----:B-1----:R-:W-:-:S05]  /*0580*/  @!P2 LOP3.LUT R2, R2, 0x8000, RZ, 0xb8, !PT ;  /* 0x000080000202a812 */ /* 0x002fca00078eb8ff */
[----:B------:R3:W-:Y:S02]  /*0590*/  @!P2 STS [UR56+0x8], R2 ;  /* 0x00000802ff00a988 */ /* 0x0007e40008000838 */
.L_x_11:
[----:B------:R-:W-:Y:S05]  /*05a0*/  BSYNC B1 ;  /* 0x0000000000017941 */ /* 0x000fea0003800000 */
.L_x_6:
[----:B------:R-:W-:Y:S05]  /*05b0*/  WARPSYNC.ALL ;  /* 0x0000000000007948 */ /* 0x000fea0003800000 */
[----:B------:R-:W-:Y:S05]  /*05c0*/  @P0 BRA `(.L_x_12) ;  /* 0x0000000000280947 */ /* 0x000fea0003800000 */
[----:B-123--:R-:W1:Y:S01]  /*05d0*/  S2R R2, SR_LANEID ;  /* 0x0000000000027919 */ /* 0x00ee620000000000 */
[----:B------:R-:W-:Y:S05]  /*05e0*/  WARPSYNC.ALL ;  /* 0x0000000000007948 */ /* 0x000fea0003800000 */
[----:B-1----:R-:W-:-:S05]  /*05f0*/  IMAD.SHL.U32 R5, R2, 0x4, RZ ;  /* 0x0000000402057824 */ /* 0x002fca00078e00ff */
[----:B------:R-:W1:Y:S01]  /*0600*/  LDS R7, [R5+UR56] ;  /* 0x0000003805077984 */ /* 0x000e620008000800 */
[----:B------:R-:W-:-:S05]  /*0610*/  IADD3 R2, P1, R5, UR4, RZ ;  /* 0x0000000405027c10 */ /* 0x000fca000ff3e0ff */
[----:B------:R-:W-:-:S05]  /*0620*/  IMAD.X R3, RZ, RZ, UR5, P1 ;  /* 0x00000005ff037e24 */ /* 0x000fca00088e06ff */
[----:B-1----:R4:W5:Y:S01]  /*0630*/  ATOMG.E.EXCH.STRONG.GPU PT, RZ, [R2], R7 ;  /* 0x0000000702ff73a8 */ /* 0x00296200041ee100 */
[----:B------:R-:W-:-:S04]  /*0640*/  DEPBAR {5,4,3,2,1,0} ;  /* 0x0000003f0000791a */ /* 0x000fc80000000000 */
[----:B------:R4:W-:Y:S01]  /*0650*/  UTMACCTL.IV [UR4] ;  /* 0x00000000040079b9 */ /* 0x0009e20008000000 */
[----:B------:R-:W-:Y:S01]  /*0660*/  NOP ;  /* 0x0000000000007918 */ /* 0x000fe20000000000 */
.L_x_12:
[----:B------:R-:W-:Y:S05]  /*0670*/  @P0 BRA `(.L_x_13) ;  /* 0x00000000000c0947 */ /* 0x000fea0003800000 */
[----:B------:R0:W-:Y:S01]  /*0680*/  UTMACMDFLUSH ;  /* 0x00000000000079b7 */ /* 0x0001e20000000000 */
[----:B------:R-:W-:Y:S05]  /*0690*/  @P0 BRA `(.L_x_13) ;  /* 0x0000000000040947 */ /* 0x000fea0003800000 */
[----:B------:R-:W-:-:S04]  /*06a0*/  DEPBAR.LE SB0, 0x0 ;  /* 0x000080000000791a */ /* 0x000fc80000000000 */
.L_x_13:
[----:B------:R-:W-:Y:S05]  /*06b0*/  WARPSYNC.ALL ;  /* 0x0000000000007948 */ /* 0x000fea0003800000 */
[----:B-----5:R-:W-:Y:S06]  /*06c0*/  BAR.SYNC.DEFER_BLOCKING 0x0 ;  /* 0x0000000000007b1d */ /* 0x020fec0000010000 */
[----:B------:R-:W-:Y:S02]  /*06d0*/  BSSY B1, `(.L_x_14) ;  /* 0x000000b000017945 */ /* 0x000fe40003800000 */
[----:B------:R-:W-:Y:S06]  /*06e0*/  BAR.SYNC.DEFER_BLOCKING 0x0 ;  /* 0x0000000000007b1d */ /* 0x000fec0000010000 */
[----:B------:R5:W-:Y:S01]  /*06f0*/  @!P0 STS [R12], RZ ;  /* 0x000000ff0c008388 */ /* 0x000be20000000800 */
[----:B------:R-:W-:Y:S01]  /*0700*/  NOP ;  /* 0x0000000000007918 */ /* 0x000fe20000000000 */
[----:B------:R-:W-:Y:S05]  /*0710*/  @P2 BRA `(.L_x_15) ;  /* 0x0000000000182947 */ /* 0x000fea0003800000 */
[----:B-1234-:R-:W1:Y:S01]  /*0720*/  LDS R2, [UR56+0x8] ;  /* 0x00000838ff027984 */ /* 0x01ee620008000800 */
[----:B------:R-:W2:Y:S01]  /*0730*/  LDC.64 R10, c[0x0][0x218] ;  /* 0x00008600ff0a7b82 */ /* 0x000ea20000000a00 */
[----:B------:R-:W-:Y:S02]  /*0740*/  IMAD.MOV.U32 R3, RZ, RZ, 0x70 ;  /* 0x00000070ff037424 */ /* 0x000fe400078e00ff */
[----:B--2---:R2:W-:Y:S03]  /*0750*/  STS.64 [UR56], R10 ;  /* 0x0000000aff007988 */ /* 0x0045e60008000a38 */
[----:B-1----:R-:W-:-:S05]  /*0760*/  LOP3.LUT R2, R2, 0x10, R3, 0xd8, !PT ;  /* 0x0000001002027812 */ /* 0x002fca00078ed803 */
[----:B------:R2:W-:Y:S02]  /*0770*/  STS [UR56+0x8], R2 ;  /* 0x00000802ff007988 */ /* 0x0005e40008000838 */
.L_x_15:
[----:B----4-:R-:W-:Y:S05]  /*0780*/  BSYNC B1 ;  /* 0x0000000000017941 */ /* 0x010fea0003800000 */
.L_x_14:
[----:B------:R-:W-:Y:S04]  /*0790*/  BSSY B2, `(.L_x_16) ;  /* 0x000000f000027945 */ /* 0x000fe80003800000 */
[----:B------:R-:W-:Y:S04]  /*07a0*/  BSSY B1, `(.L_x_17) ;  /* 0x000000c000017945 */ /* 0x000fe80003800000 */
[----:B------:R-:W-:Y:S05]  /*07b0*/  @P2 BRA `(.L_x_18) ;  /* 0x0000000000282947 */ /* 0x000fea0003800000 */
[----:B-123--:R-:W1:Y:S01]  /*07c0*/  LDS R2, [UR56+0x34] ;  /* 0x00003438ff027984 */ /* 0x00ee620008000800 */
[----:B------:R-:W-:Y:S01]  /*07d0*/  IMAD.MOV.U32 R3, RZ, RZ, 0x3f000000 ;  /* 0x3f000000ff037424 */ /* 0x000fe200078e00ff */
[----:B------:R-:W-:Y:S05]  /*07e0*/  @P2 BREAK B1 ;  /* 0x0000000000012942 */ /* 0x000fea0003800000 */
[----:B-1----:R-:W-:-:S05]  /*07f0*/  LOP3.LUT R2, R2, 0xff000000, R3, 0xb8, !PT ;  /* 0xff00000002027812 */ /* 0x002fca00078eb803 */
[----:B------:R1:W-:Y:S01]  /*0800*/  STS [UR56+0x34], R2 ;  /* 0x00003402ff007988 */ /* 0x0003e20008000838 */
[----:B------:R-:W-:Y:S05]  /*0810*/  @P2 BRA `(.L_x_19) ;  /* 0x0000000000182947 */ /* 0x000fea0003800000 */
[----:B------:R-:W2:Y:S01]  /*0820*/  LDS R3, [UR56+0x38] ;  /* 0x00003838ff037984 */ /* 0x000ea20008000800 */
[----:B-1----:R-:W-:-:S05]  /*0830*/  IMAD.MOV.U32 R2, RZ, RZ, 0x7f ;  /* 0x0000007fff027424 */ /* 0x002fca00078e00ff */
[----:B--2---:R-:W-:-:S05]  /*0840*/  LOP3.LUT R2, R3, 0xff, R2, 0xb8, !PT ;  /* 0x000000ff03027812 */ /* 0x004fca00078eb802 */
[----:B------:R4:W-:Y:S02]  /*0850*/  STS [UR56+0x38], R2 ;  /* 0x00003802ff007988 */ /* 0x0009e40008000838 */
.L_x_18:
[----:B------:R-:W-:Y:S05]  /*0860*/  BSYNC B1 ;  /* 0x0000000000017941 */ /* 0x000fea0003800000 */
.L_x_17:
[----:B------:R1:W-:Y:S02]  /*0870*/  @!P2 STS [UR56+0x20], R9 ;  /* 0x00002009ff00a988 */ /* 0x0003e40008000838 */
.L_x_19:
[----:B------:R-:W-:Y:S05]  /*0880*/  BSYNC B2 ;  /* 0x0000000000027941 */ /* 0x000fea0003800000 */
.L_x_16:
[----:B------:R-:W-:Y:S05]  /*0890*/  WARPSYNC.ALL ;  /* 0x0000000000007948 */ /* 0x000fea0003800000 */
[----:B------:R-:W2:Y:S01]  /*08a0*/  LDC R5, c[0x0][0x22c] ;  /* 0x00008b00ff057b82 */ /* 0x000ea20000000800 */
[----:B------:R-:W-:Y:S01]  /*08b0*/  BSSY B2, `(.L_x_20) ;  /* 0x0000010000027945 */ /* 0x000fe20003800000 */
[----:B--2---:R-:W-:-:S05]  /*08c0*/  VIADD R5, R5, 0xffffffff ;  /* 0xffffffff05057836 */ /* 0x004fca0000000000 */
[----:B------:R2:W-:Y:S01]  /*08d0*/  @!P2 STS [UR56+0x24], R5 ;  /* 0x00002405ff00a988 */ /* 0x0005e20008000838 */
[----:B------:R-:W-:Y:S05]  /*08e0*/  @P2 BRA `(.L_x_21) ;  /* 0x0000000000302947 */ /* 0x000fea0003800000 */
[----:B------:R-:W2:Y:S01]  /*08f0*/  LDS R3, [UR56+0x34] ;  /* 0x00003438ff037984 */ /* 0x000ea20008000800 */
[----:B------:R-:W2:Y:S03]  /*0900*/  LDC.64 R10, c[0x0][0x240] ;  /* 0x00009000ff0a7b82 */ /* 0x000ea60000000a00 */
[----:B-1-34-:R-:W1:Y:S01]  /*0910*/  LDS R2, [UR56+0x1c] ;  /* 0x00001c38ff027984 */ /* 0x01ae620008000800 */
[C---:B--2---:R-:W-:Y:S01]  /*0920*/  SHF.L.U64.HI R8, R10.reuse, 0x1, R11 ;  /* 0x000000010a087819 */ /* 0x044fe2000001020b */
[----:B------:R-:W-:-:S03]  /*0930*/  IMAD.SHL.U32 R7, R10, 0x2, RZ ;  /* 0x000000020a077824 */ /* 0x000fc600078e00ff */
[--C-:B------:R-:W-:Y:S02]  /*0940*/  SHF.R.U32.HI R9, RZ, 0x4, R8.reuse ;  /* 0x00000004ff097819 */ /* 0x100fe40000011608 */
[----:B------:R-:W-:-:S05]  /*0950*/  SHF.R.U64 R7, R7, 0x4, R8 ;  /* 0x0000000407077819 */ /* 0x000fca0000001208 */
[----:B------:R2:W-:Y:S01]  /*0960*/  STS [UR56+0xc], R7 ;  /* 0x00000c07ff007988 */ /* 0x0005e20008000838 */
[----:B------:R-:W-:Y:S02]  /*0970*/  LOP3.LUT R3, R3, 0x7, RZ, 0xb8, !PT ;  /* 0x0000000703037812 */ /* 0x000fe400078eb8ff */
[----:B-1----:R-:W-:-:S03]  /*0980*/  LOP3.LUT R2, R2, 0xf, R9, 0xb8, !PT ;  /* 0x0000000f02027812 */ /* 0x002fc600078eb809 */
[----:B------:R2:W-:Y:S04]  /*0990*/  STS [UR56+0x34], R3 ;  /* 0x00003403ff007988 */ /* 0x0005e80008000838 */
[----:B------:R2:W-:Y:S02]  /*09a0*/  STS [UR56+0x1c], R2 ;  /* 0x00001c02ff007988 */ /* 0x0005e40008000838 */
.L_x_21:
[----:B------:R-:W-:Y:S05]  /*09b0*/  BSYNC B2 ;  /* 0x0000000000027941 */ /* 0x000fea0003800000 */
.L_x_20:
[----:B------:R-:W-:Y:S04]  /*09c0*/  BSSY B3, `(.L_x_22) ;  /* 0x000001a000037945 */ /* 0x000fe80003800000 */
[----:B------:R-:W-:Y:S04]  /*09d0*/  BSSY B2, `(.L_x_23) ;  /* 0x0000015000027945 */ /* 0x000fe80003800000 */
[----:B------:R-:W-:Y:S05]  /*09e0*/  @P2 BRA `(.L_x_24) ;  /* 0x0000000000202947 */ /* 0x000fea0003800000 */
[----:B-1234-:R-:W1:Y:S02]  /*09f0*/  LDS R2, [UR56+0x34] ;  /* 0x00003438ff027984 */ /* 0x01ee640008000800 */
[----:B-1----:R-:W-:-:S05]  /*0a00*/  LOP3.LUT R2, R2, 0x38, RZ, 0xb8, !PT ;  /* 0x0000003802027812 */ /* 0x002fca00078eb8ff */
[----:B------:R1:W-:Y:S01]  /*0a10*/  STS [UR56+0x34], R2 ;  /* 0x00003402ff007988 */ /* 0x0003e20008000838 */
[----:B------:R-:W-:Y:S05]  /*0a20*/  @P2 BRA `(.L_x_25) ;  /* 0x0000000000202947 */ /* 0x000fea0003800000 */
[----:B-1----:R-:W1:Y:S01]  /*0a30*/  LDS R2, [UR56+0x8] ;  /* 0x00000838ff027984 */ /* 0x002e620008000800 */
[----:B------:R-:W-:-:S05]  /*0a40*/  IMAD.MOV.U32 R3, RZ, RZ, 0x780 ;  /* 0x00000780ff037424 */ /* 0x000fca00078e00ff */
[----:B-1----:R-:W-:-:S05]  /*0a50*/  LOP3.LUT R2, R2, 0x300, R3, 0xd8, !PT ;  /* 0x0000030002027812 */ /* 0x002fca00078ed803 */
[----:B------:R1:W-:Y:S02]  /*0a60*/  STS [UR56+0x8], R2 ;  /* 0x00000802ff007988 */ /* 0x0003e40008000838 */
.L_x_24:
[----:B------:R-:W-:Y:S05]  /*0a70*/  @P2 BRA `(.L_x_26) ;  /* 0x0000000000282947 */ /* 0x000fea0003800000 */
[----:B-1234-:R-:W1:Y:S02]  /*0a80*/  LDS R2, [UR56+0x8] ;  /* 0x00000838ff027984 */ /* 0x01ee640008000800 */
[----:B-1----:R-:W-:-:S05]  /*0a90*/  LOP3.LUT R2, R2, 0x1800, RZ, 0xb8, !PT ;  /* 0x0000180002027812 */ /* 0x002fca00078eb8ff */
[----:B------:R2:W-:Y:S02]  /*0aa0*/  STS [UR56+0x8], R2 ;  /* 0x00000802ff007988 */ /* 0x0005e40008000838 */
.L_x_25:
[----:B------:R-:W-:Y:S05]  /*0ab0*/  @P2 BREAK B2 ;  /* 0x0000000000022942 */ /* 0x000fea0003800000 */
[----:B------:R-:W-:Y:S05]  /*0ac0*/  @P2 BRA `(.L_x_27) ;  /* 0x0000000000242947 */ /* 0x000fea0003800000 */
[----:B-12---:R-:W1:Y:S01]  /*0ad0*/  LDS R2, [UR56+0x8] ;  /* 0x00000838ff027984 */ /* 0x006e620008000800 */
[----:B------:R-:W-:-:S05]  /*0ae0*/  IMAD.MOV.U32 R3, RZ, RZ, 0x6000 ;  /* 0x00006000ff037424 */ /* 0x000fca00078e00ff */
[----:B-1----:R-:W-:-:S04]  /*0af0*/  LOP3.LUT R2, R2, 0x6000, R3, 0xd8, !PT ;  /* 0x0000600002027812 */ /* 0x002fc800078ed803 */
[----:B------:R-:W-:-:S05]  /*0b00*/  LOP3.LUT R2, R2, 0x400000, RZ, 0xb8, !PT ;  /* 0x0040000002027812 */ /* 0x000fca00078eb8ff */
[----:B------:R1:W-:Y:S02]  /*0b10*/  STS [UR56+0x8], R2 ;  /* 0x00000802ff007988 */ /* 0x0003e40008000838 */
.L_x_26:
[----:B------:R-:W-:Y:S05]  /*0b20*/  BSYNC B2 ;  /* 0x0000000000027941 */ /* 0x000fea0003800000 */
.L_x_23:
[----:B-1234-:R-:W1:Y:S02]  /*0b30*/  @!P2 LDS R2, [UR56+0x8] ;  /* 0x00000838ff02a984 */ /* 0x01ee640008000800 */
[----:B-1----:R-:W-:-:S05]  /*0b40*/  @!P2 LOP3.LUT R2, R2, 0x8000, RZ, 0xb8, !PT ;  /* 0x000080000202a812 */ /* 0x002fca00078eb8ff */
[----:B------:R3:W-:Y:S02]  /*0b50*/  @!P2 STS [UR56+0x8], R2 ;  /* 0x00000802ff00a988 */ /* 0x0007e40008000838 */
.L_x_27:
[----:B------:R-:W-:Y:S05]  /*0b60*/  BSYNC B3 ;  /* 0x0000000000037941 */ /* 0x000fea0003800000 */
.L_x_22:
[----:B------:R-:W-:Y:S05]  /*0b70*/  WARPSYNC.ALL ;  /* 0x0000000000007948 */ /* 0x000fea0003800000 */
[----:B------:R-:W-:-:S04]  /*0b80*/  UIADD3 UR7, UR8, 0x80, URZ ;  /* 0x0000008008077890 */ /* 0x000fc8000fffe03f */
[----:B------:R-:W-:-:S04]  /*0b90*/  UIADD3 UR6, UP0, UR7, UR48, URZ ;  /* 0x0000003007067290 */ /* 0x000fc8000ff1e03f */
[----:B------:R-:W-:Y:S01]  /*0ba0*/  ULEA.HI.X.SX32 UR7, UR7, UR49, 0x1, UP0 ;  /* 0x0000003107077291 */ /* 0x000fe200080f0e3f */
[----:B------:R-:W-:Y:S11]  /*0bb0*/  @P0 BRA `(.L_x_28) ;  /* 0x0000000000280947 */ /* 0x000ff60003800000 */
[----:B-123--:R-:W1:Y:S01]  /*0bc0*/  S2R R2, SR_LANEID ;  /* 0x0000000000027919 */ /* 0x00ee620000000000 */
[----:B------:R-:W-:Y:S05]  /*0bd0*/  WARPSYNC.ALL ;  /* 0x0000000000007948 */ /* 0x000fea0003800000 */
[----:B-1----:R-:W-:-:S05]  /*0be0*/  IMAD.SHL.U32 R8, R2, 0x4, RZ ;  /* 0x0000000402087824 */ /* 0x002fca00078e00ff */
[----:B------:R-:W1:Y:S01]  /*0bf0*/  LDS R7, [R8+UR56] ;  /* 0x0000003808077984 */ /* 0x000e620008000800 */
[----:B------:R-:W-:-:S05]  /*0c00*/  IADD3 R2, P1, R8, UR6, RZ ;  /* 0x0000000608027c10 */ /* 0x000fca000ff3e0ff */
[----:B------:R-:W-:-:S05]  /*0c10*/  IMAD.X R3, RZ, RZ, UR7, P1 ;  /* 0x00000007ff037e24 */ /* 0x000fca00088e06ff */
[----:B-1----:R4:W2:Y:S01]  /*0c20*/  ATOMG.E.EXCH.STRONG.GPU PT, RZ, [R2], R7 ;  /* 0x0000000702ff73a8 */ /* 0x0028a200041ee100 */
[----:B------:R-:W-:-:S04]  /*0c30*/  DEPBAR {5,4,3,2,1,0} ;  /* 0x0000003f0000791a */ /* 0x000fc80000000000 */
[----:B------:R4:W-:Y:S01]  /*0c40*/  UTMACCTL.IV [UR6] ;  /* 0x00000000060079b9 */ /* 0x0009e20008000000 */
[----:B------:R-:W-:Y:S01]  /*0c50*/  NOP ;  /* 0x0000000000007918 */ /* 0x000fe20000000000 */
.L_x_28:
[----:B------:R-:W-:Y:S05]  /*0c60*/  @P0 BRA `(.L_x_29) ;  /* 0x00000000000c0947 */ /* 0x000fea0003800000 */
[----:B------:R0:W-:Y:S01]  /*0c70*/  UTMACMDFLUSH ;  /* 0x00000000000079b7 */ /* 0x0001e20000000000 */
[----:B------:R-:W-:Y:S05]  /*0c80*/  @P0 BRA `(.L_x_29) ;  /* 0x0000000000040947 */ /* 0x000fea0003800000 */
[----:B------:R-:W-:-:S04]  /*0c90*/  DEPBAR.LE SB0, 0x0 ;  /* 0x000080000000791a */ /* 0x000fc80000000000 */
.L_x_29:
[----:B------:R-:W-:Y:S05]  /*0ca0*/  WARPSYNC.ALL ;  /* 0x0000000000007948 */ /* 0x000fea0003800000 */
[----:B--2---:R-:W-:Y:S06]  /*0cb0*/  BAR.SYNC.DEFER_BLOCKING 0x0 ;  /* 0x0000000000007b1d */ /* 0x004fec0000010000 */
[----:B------:R-:W-:Y:S02]  /*0cc0*/  BSSY B3, `(.L_x_30) ;  /* 0x000000b000037945 */ /* 0x000fe40003800000 */
[----:B------:R-:W-:Y:S06]  /*0cd0*/  BAR.SYNC.DEFER_BLOCKING 0x0 ;  /* 0x0000000000007b1d */ /* 0x000fec0000010000 */
[----:B------:R2:W-:Y:S01]  /*0ce0*/  @!P0 STS [R12], RZ ;  /* 0x000000ff0c008388 */ /* 0x0005e20000000800 */
[----:B------:R-:W-:Y:S01]  /*0cf0*/  NOP ;  /* 0x0000000000007918 */ /* 0x000fe20000000000 */
[----:B------:R-:W-:Y:S05]  /*0d00*/  @P2 BRA `(.L_x_31) ;  /* 0x0000000000182947 */ /* 0x000fea0003800000 */
[----:B-1-34-:R-:W1:Y:S01]  /*0d10*/  LDS R2, [UR56+0x8] ;  /* 0x00000838ff027984 */ /* 0x01ae620008000800 */
[----:B------:R-:W3:Y:S01]  /*0d20*/  LDC.64 R8, c[0x0][0x220] ;  /* 0x00008800ff087b82 */ /* 0x000ee20000000a00 */
[----:B------:R-:W-:Y:S02]  /*0d30*/  IMAD.MOV.U32 R3, RZ, RZ, 0x70 ;  /* 0x00000070ff037424 */ /* 0x000fe400078e00ff */
[----:B---3--:R3:W-:Y:S03]  /*0d40*/  STS.64 [UR56], R8 ;  /* 0x00000008ff007988 */ /* 0x0087e60008000a38 */
[----:B-1----:R-:W-:-:S05]  /*0d50*/  LOP3.LUT R2, R2, 0x10, R3, 0xd8, !PT ;  /* 0x0000001002027812 */ /* 0x002fca00078ed803 */
[----:B------:R3:W-:Y:S02]  /*0d60*/  STS [UR56+0x8], R2 ;  /* 0x00000802ff007988 */ /* 0x0007e40008000838 */
.L_x_31:
[----:B----4-:R-:W-:Y:S05]  /*0d70*/  BSYNC B3 ;  /* 0x0000000000037941 */ /* 0x010fea0003800000 */
.L_x_30:
[----:B------:R-:W-:Y:S04]  /*0d80*/  BSSY B4, `(.L_x_32) ;  /* 0x0000011000047945 */ /* 0x000fe80003800000 */
[----:B------:R-:W-:Y:S04]  /*0d90*/  BSSY B3, `(.L_x_33) ;  /* 0x000000e000037945 */ /* 0x000fe80003800000 */
[----:B------:R-:W-:Y:S05]  /*0da0*/  @P2 BRA `(.L_x_34) ;  /* 0x0000000000242947 */ /* 0x000fea0003800000 */
[----:B-1-3--:R-:W1:Y:S01]  /*0db0*/  LDS R2, [UR56+0x34] ;  /* 0x00003438ff027984 */ /* 0x00ae620008000800 */
[----:B------:R-:W-:-:S05]  /*0dc0*/  IMAD.MOV.U32 R3, RZ, RZ, 0x3f000000 ;  /* 0x3f000000ff037424 */ /* 0x000fca00078e00ff */
[----:B-1----:R-:W-:-:S05]  /*0dd0*/  LOP3.LUT R2, R2, 0xff000000, R3, 0xb8, !PT ;  /* 0xff00000002027812 */ /* 0x002fca00078eb803 */
[----:B------:R1:W-:Y:S01]  /*0de0*/  STS [UR56+0x34], R2 ;  /* 0x00003402ff007988 */ /* 0x0003e20008000838 */
[----:B------:R-:W-:Y:S05]  /*0df0*/  @P2 BRA `(.L_x_35) ;  /* 0x00000000001c2947 */ /* 0x000fea0003800000 */
[----:B-1----:R-:W1:Y:S01]  /*0e00*/  LDS R2, [UR56+0x38] ;  /* 0x00003838ff027984 */ /* 0x002e620008000800 */
[----:B------:R-:W-:-:S05]  /*0e10*/  IMAD.MOV.U32 R3, RZ, RZ, 0xff ;  /* 0x000000ffff037424 */ /* 0x000fca00078e00ff */
[----:B-1----:R-:W-:-:S05]  /*0e20*/  LOP3.LUT R2, R2, 0xff, R3, 0xb8, !PT ;  /* 0x000000ff02027812 */ /* 0x002fca00078eb803 */
[----:B------:R4:W-:Y:S02]  /*0e30*/  STS [UR56+0x38], R2 ;  /* 0x00003802ff007988 */ /* 0x0009e40008000838 */
.L_x_34:
[----:B------:R-:W-:Y:S05]  /*0e40*/  @P2 BREAK B3 ;  /* 0x0000000000032942 */ /* 0x000fea0003800000 */
[----:B------:R-:W-:Y:S05]  /*0e50*/  @P2 BRA `(.L_x_36) ;  /* 0x00000000000c2947 */ /* 0x000fea0003800000 */
[----:B------:R1:W-:Y:S02]  /*0e60*/  STS [UR56+0x20], R5 ;  /* 0x00002005ff007988 */ /* 0x0003e40008000838 */
.L_x_35:
[----:B------:R-:W-:Y:S05]  /*0e70*/  BSYNC B3 ;  /* 0x0000000000037941 */ /* 0x000fea0003800000 */
.L_x_33:
[----:B------:R1:W-:Y:S02]  /*0e80*/  @!P2 STS [UR56+0x24], R4 ;  /* 0x00002404ff00a988 */ /* 0x0003e40008000838 */
.L_x_36:
[----:B------:R-:W-:Y:S05]  /*0e90*/  BSYNC B4 ;  /* 0x0000000000047941 */ /* 0x000fea0003800000 */
.L_x_32:
[----:B------:R-:W-:Y:S05]  /*0ea0*/  WARPSYNC.ALL ;  /* 0x0000000000007948 */ /* 0x000fea0003800000 */
[----:B------:R-:W-:Y:S04]  /*0eb0*/  BSSY B4, `(.L_x_37) ;  /* 0x000000e000047945 */ /* 0x000fe80003800000 */
[----:B------:R-:W-:Y:S05]  /*0ec0*/  @P2 BRA `(.L_x_38) ;  /* 0x0000000000302947 */ /* 0x000fea0003800000 */
[----:B------:R-:W5:Y:S01]  /*0ed0*/  LDS R3, [UR56+0x34] ;  /* 0x00003438ff037984 */ /* 0x000f620008000800 */
[----:B-1----:R-:W1:Y:S03]  /*0ee0*/  LDC.64 R4, c[0x0][0x248] ;  /* 0x00009200ff047b82 */ /* 0x002e660000000a00 */
[----:B---34-:R-:W3:Y:S01]  /*0ef0*/  LDS R2, [UR56+0x1c] ;  /* 0x00001c38ff027984 */ /* 0x018ee20008000800 */
[C---:B-1----:R-:W-:Y:S01]  /*0f00*/  SHF.L.U64.HI R5, R4.reuse, 0x1, R5 ;  /* 0x0000000104057819 */ /* 0x042fe20000010205 */
[----:B------:R-:W-:-:S03]  /*0f10*/  IMAD.SHL.U32 R4, R4, 0x2, RZ ;  /* 0x0000000204047824 */ /* 0x000fc600078e00ff */
[--C-:B------:R-:W-:Y:S02]  /*0f20*/  SHF.R.U32.HI R7, RZ, 0x4, R5.reuse ;  /* 0x00000004ff077819 */ /* 0x100fe40000011605 */
[----:B------:R-:W-:-:S05]  /*0f30*/  SHF.R.U64 R4, R4, 0x4, R5 ;  /* 0x0000000404047819 */ /* 0x000fca0000001205 */
[----:B------:R1:W-:Y:S01]  /*0f40*/  STS [UR56+0xc], R4 ;  /* 0x00000c04ff007988 */ /* 0x0003e20008000838 */
[----:B-----5:R-:W-:Y:S02]  /*0f50*/  LOP3.LUT R3, R3, 0x7, RZ, 0xb8, !PT ;  /* 0x0000000703037812 */ /* 0x020fe400078eb8ff */
[----:B---3--:R-:W-:-:S03]  /*0f60*/  LOP3.LUT R2, R2, 0xf, R7, 0xb8, !PT ;  /* 0x0000000f02027812 */ /* 0x008fc600078eb807 */
[----:B------:R1:W-:Y:S04]  /*0f70*/  STS [UR56+0x34], R3 ;  /* 0x00003403ff007988 */ /* 0x0003e80008000838 */
[----:B------:R1:W-:Y:S02]  /*0f80*/  STS [UR56+0x1c], R2 ;  /* 0x00001c02ff007988 */ /* 0x0003e40008000838 */
.L_x_38:
[----:B------:R-:W-:Y:S05]  /*0f90*/  BSYNC B4 ;  /* 0x0000000000047941 */ /* 0x000fea0003800000 */
.L_x_37:
        /* <DEDUP_REMOVED lines=11> */
.L_x_41:
[----:B------:R-:W-:Y:S05]  /*1050*/  @P2 BRA `(.L_x_43) ;  /* 0x0000000000282947 */ /* 0x000fea0003800000 */
[----:B-1-34-:R-:W1:Y:S02]  /*1060*/  LDS R2, [UR56+0x8] ;  /* 0x00000838ff027984 */ /* 0x01ae640008000800 */
[----:B-1----:R-:W-:-:S05]  /*1070*/  LOP3.LUT R2, R2, 0x1800, RZ, 0xb8, !PT ;  /* 0x0000180002027812 */ /* 0x002fca00078eb8ff */
[----:B------:R3:W-:Y:S02]  /*1080*/  STS [UR56+0x8], R2 ;  /* 0x00000802ff007988 */ /* 0x0007e40008000838 */
.L_x_42:
[----:B------:R-:W-:Y:S05]  /*1090*/  @P2 BREAK B5 ;  /* 0x0000000000052942 */ /* 0x000fea0003800000 */
[----:B------:R-:W-:Y:S05]  /*10a0*/  @P2 BRA `(.L_x_44) ;  /* 0x0000000000242947 */ /* 0x000fea0003800000 */
[----:B-1-3--:R-:W1:Y:S01]  /*10b0*/  LDS R2, [UR56+0x8] ;  /* 0x00000838ff027984 */ /* 0x00ae620008000800 */
[----:B------:R-:W-:-:S05]  /*10c0*/  IMAD.MOV.U32 R3, RZ, RZ, 0x6000 ;  /* 0x00006000ff037424 */ /* 0x000fca00078e00ff */
[----:B-1----:R-:W-:-:S04]  /*10d0*/  LOP3.LUT R2, R2, 0x6000, R3, 0xd8, !PT ;  /* 0x0000600002027812 */ /* 0x002fc800078ed803 */
[----:B------:R-:W-:-:S05]  /*10e0*/  LOP3.LUT R2, R2, 0x400000, RZ, 0xb8, !PT ;  /* 0x0040000002027812 */ /* 0x000fca00078eb8ff */
[----:B------:R1:W-:Y:S02]  /*10f0*/  STS [UR56+0x8], R2 ;  /* 0x00000802ff007988 */ /* 0x0003e40008000838 */
.L_x_43:
[----:B------:R-:W-:Y:S05]  /*1100*/  BSYNC B5 ;  /* 0x0000000000057941 */ /* 0x000fea0003800000 */
.L_x_40:
[----:B-1-34-:R-:W1:Y:S02]  /*1110*/  @!P2 LDS R2, [UR56+0x8] ;  /* 0x00000838ff02a984 */ /* 0x01ae640008000800 */
[----:B-1----:R-:W-:-:S05]  /*1120*/  @!P2 LOP3.LUT R2, R2, 0x8000, RZ, 0xb8, !PT ;  /* 0x000080000202a812 */ /* 0x002fca00078eb8ff */
[----:B------:R4:W-:Y:S02]  /*1130*/  @!P2 STS [UR56+0x8], R2 ;  /* 0x00000802ff00a988 */ /* 0x0009e40008000838 */
.L_x_44:
[----:B------:R-:W-:Y:S05]  /*1140*/  BSYNC B4 ;  /* 0x0000000000047941 */ /* 0x000fea0003800000 */
.L_x_39:
[----:B------:R-:W-:Y:S05]  /*1150*/  WARPSYNC.ALL ;  /* 0x0000000000007948 */ /* 0x000fea0003800000 */
[----:B------:R-:W-:Y:S01]  /*1160*/  UIADD3 UR8, UR8, 0x100, URZ ;  /* 0x0000010008087890 */ /* 0x000fe2000fffe03f */
[----:B------:R-:W-:Y:S01]  /*1170*/  ISETP.GE.AND P1, PT, R13, 0x1, PT ;  /* 0x000000010d00780c */ /* 0x000fe20003f26270 */
[----:B------:R-:W-:Y:S01]  /*1180*/  IMAD.MOV.U32 R88, RZ, RZ, RZ ;  /* 0x000000ffff587224 */ /* 0x000fe200078e00ff */
[----:B------:R-:W-:Y:S01]  /*1190*/  SHF.R.U32.HI R7, RZ, 0x5, R0 ;  /* 0x00000005ff077819 */ /* 0x000fe20000011600 */
[----:B------:R-:W-:-:S04]  /*11a0*/  UIADD3 UR48, UP0, UR8, UR48, URZ ;  /* 0x0000003008307290 */ /* 0x000fc8000ff1e03f */
[----:B------:R-:W-:Y:S01]  /*11b0*/  ULEA.HI.X.SX32 UR49, UR8, UR49, 0x1, UP0 ;  /* 0x0000003108317291 */ /* 0x000fe200080f0e3f */
[----:B------:R-:W-:Y:S11]  /*11c0*/  @P0 BRA `(.L_x_45) ;  /* 0x0000000000280947 */ /* 0x000ff60003800000 */
[----:B-1-34-:R-:W1:Y:S01]  /*11d0*/  S2R R2, SR_LANEID ;  /* 0x0000000000027919 */ /* 0x01ae620000000000 */
[----:B------:R-:W-:Y:S05]  /*11e0*/  WARPSYNC.ALL ;  /* 0x0000000000007948 */ /* 0x000fea0003800000 */
[----:B-1----:R-:W-:-:S05]  /*11f0*/  IMAD.SHL.U32 R4, R2, 0x4, RZ ;  /* 0x0000000402047824 */ /* 0x002fca00078e00ff */
[----:B------:R-:W1:Y:S01]  /*1200*/  LDS R5, [R4+UR56] ;  /* 0x0000003804057984 */ /* 0x000e620008000800 */
[----:B------:R-:W-:-:S05]  /*1210*/  IADD3 R2, P3, R4, UR48, RZ ;  /* 0x0000003004027c10 */ /* 0x000fca000ff7e0ff */
[----:B------:R-:W-:-:S05]  /*1220*/  IMAD.X R3, RZ, RZ, UR49, P3 ;  /* 0x00000031ff037e24 */ /* 0x000fca00098e06ff */
[----:B-1----:R1:W3:Y:S01]  /*1230*/  ATOMG.E.EXCH.STRONG.GPU PT, RZ, [R2], R5 ;  /* 0x0000000502ff73a8 */ /* 0x0022e200041ee100 */
[----:B------:R-:W-:-:S04]  /*1240*/  DEPBAR {5,4,3,2,1,0} ;  /* 0x0000003f0000791a */ /* 0x000fc80000000000 */
[----:B------:R1:W-:Y:S01]  /*1250*/  UTMACCTL.IV [UR48] ;  /* 0x00000000300079b9 */ /* 0x0003e20008000000 */
[----:B------:R-:W-:Y:S01]  /*1260*/  NOP ;  /* 0x0000000000007918 */ /* 0x000fe20000000000 */
.L_x_45:
[----:B------:R-:W-:Y:S05]  /*1270*/  @P0 BRA `(.L_x_46) ;  /* 0x00000000000c0947 */ /* 0x000fea0003800000 */
[----:B------:R0:W-:Y:S01]  /*1280*/  UTMACMDFLUSH ;  /* 0x00000000000079b7 */ /* 0x0001e20000000000 */
[----:B------:R-:W-:Y:S05]  /*1290*/  @P0 BRA `(.L_x_46) ;  /* 0x0000000000040947 */ /* 0x000fea0003800000 */
[----:B------:R-:W-:-:S04]  /*12a0*/  DEPBAR.LE SB0, 0x0 ;  /* 0x000080000000791a */ /* 0x000fc80000000000 */
.L_x_46:
[----:B------:R-:W-:Y:S05]  /*12b0*/  WARPSYNC.ALL ;  /* 0x0000000000007948 */ /* 0x000fea0003800000 */
[----:B---3--:R-:W-:Y:S01]  /*12c0*/  BAR.SYNC.DEFER_BLOCKING 0x0 ;  /* 0x0000000000007b1d */ /* 0x008fe20000010000 */
[----:B------:R-:W-:Y:S01]  /*12d0*/  R2UR UR54, R7 ;  /* 0x00000000073672ca */ /* 0x000fe200000e0000 */
[----:B------:R-:W-:Y:S01]  /*12e0*/  USHF.L.U32 UR15, UR51, 0x8, URZ ;  /* 0x00000008330f7899 */ /* 0x000fe2000800063f */
[----:B------:R-:W-:Y:S01]  /*12f0*/  IMAD.MOV.U32 R89, RZ, RZ, RZ ;  /* 0x000000ffff597224 */ /* 0x000fe200078e00ff */
[----:B------:R-:W-:Y:S02]  /*1300*/  CS2R R90, SRZ ;  /* 0x00000000005a7805 */ /* 0x000fe4000001ff00 */
[----:B------:R-:W-:Y:S01]  /*1310*/  CS2R R92, SRZ ;  /* 0x00000000005c7805 */ /* 0x000fe2000001ff00 */
[----:B------:R-:W-:Y:S01]  /*1320*/  VOTEU.ALL UP0, P2 ;  /* 0x00000000003f7886 */ /* 0x000fe20001000000 */
[----:B------:R-:W-:Y:S01]  /*1330*/  UMOV UR8, 0x1 ;  /* 0x0000000100087882 */ /* 0x000fe20000000000 */
[----:B------:R-:W-:Y:S01]  /*1340*/  VOTEU.ALL UP1, P2 ;  /* 0x00000000003f7886 */ /* 0x000fe20001020000 */
[----:B------:R-:W-:-:S02]  /*1350*/  CS2R R94, SRZ ;  /* 0x00000000005e7805 */ /* 0x000fc4000001ff00 */
[----:B------:R-:W-:Y:S01]  /*1360*/  CS2R R96, SRZ ;  /* 0x0000000000607805 */ /* 0x000fe2000001ff00 */
[----:B------:R-:W-:-:S04]  /*1370*/  @!UP0 UIADD3 UR10, -UR8, 0x100000, URZ ;  /* 0x00100000080a8890 */ /* 0x000fc8000fffe13f */
[----:B------:R-:W-:Y:S02]  /*1380*/  @!UP0 USHF.L.U32 UR11, UR10, 0xb, URZ ;  /* 0x0000000b0a0b8899 */ /* 0x000fe4000800063f */
[----:B------:R-:W-:Y:S01]  /*1390*/  @!UP0 USHF.L.U32 UR10, UR10, 0x1, URZ ;  /* 0x000000010a0a8899 */ /* 0x000fe2000800063f */
[----:B------:R-:W-:Y:S01]  /*13a0*/  CS2R R98, SRZ ;  /* 0x0000000000627805 */ /* 0x000fe2000001ff00 */
[----:B------:R-:W-:-:S04]  /*13b0*/  @!UP0 UIADD3 UR8, -UR8, 0x100000, URZ ;  /* 0x0010000008088890 */ /* 0x000fc8000fffe13f */
[----:B------:R-:W-:Y:S02]  /*13c0*/  @!UP0 USHF.L.U32 UR9, UR8, 0xb, URZ ;  /* 0x0000000b08098899 */ /* 0x000fe4000800063f */
[----:B------:R-:W-:Y:S01]  /*13d0*/  @!UP0 USHF.L.U32 UR8, UR8, 0x1, URZ ;  /* 0x0000000108088899 */ /* 0x000fe2000800063f */
[----:B------:R-:W-:Y:S01]  /*13e0*/  CS2R R100, SRZ ;  /* 0x0000000000647805 */ /* 0x000fe2000001ff00 */
[----:B------:R-:W-:Y:S01]  /*13f0*/  VOTEU.ALL UP0, P2 ;  /* 0x00000000003f7886 */ /* 0x000fe20001000000 */
[----:B------:R-:W-:Y:S02]  /*1400*/  CS2R R102, SRZ ;  /* 0x0000000000667805 */ /* 0x000fe4000001ff00 */
[----:B------:R-:W-:Y:S02]  /*1410*/  CS2R R104, SRZ ;  /* 0x0000000000687805 */ /* 0x000fe4000001ff00 */
[----:B------:R-:W-:Y:S02]  /*1420*/  CS2R R106, SRZ ;  /* 0x00000000006a7805 */ /* 0x000fe4000001ff00 */
[----:B------:R-:W-:-:S02]  /*1430*/  CS2R R108, SRZ ;  /* 0x00000000006c7805 */ /* 0x000fc4000001ff00 */
[----:B------:R-:W-:Y:S02]  /*1440*/  CS2R R110, SRZ ;  /* 0x00000000006e7805 */ /* 0x000fe4000001ff00 */
[----:B------:R-:W-:Y:S02]  /*1450*/  CS2R R112, SRZ ;  /* 0x0000000000707805 */ /* 0x000fe4000001ff00 */
[----:B------:R-:W-:Y:S02]  /*1460*/  CS2R R114, SRZ ;  /* 0x0000000000727805 */ /* 0x000fe4000001ff00 */
[----:B------:R-:W-:Y:S01]  /*1470*/  CS2R R116, SRZ ;  /* 0x0000000000747805 */ /* 0x000fe2000001ff00 */
[----:B------:R-:W3:Y:S02]  /*1480*/  FENCE.VIEW.ASYNC.S ;  /* 0x00000000000073c6 */ /* 0x000ee40000000000 */
[----:B---3--:R3:W4:Y:S02]  /*1490*/  @!UP0 SYNCS.EXCH.64 URZ, [UR56+0x30000], UR10 ;  /* 0x0300000a383f85b2 */ /* 0x0087240008000100 */
[----:B----4-:R-:W-:Y:S01]  /*14a0*/  BAR.SYNC.DEFER_BLOCKING 0x0 ;  /* 0x0000000000007b1d */ /* 0x010fe20000010000 */
[----:B------:R-:W-:-:S02]  /*14b0*/  CS2R R118, SRZ ;  /* 0x0000000000767805 */ /* 0x000fc4000001ff00 */
[----:B------:R-:W-:Y:S02]  /*14c0*/  CS2R R120, SRZ ;  /* 0x0000000000787805 */ /* 0x000fe4000001ff00 */
[----:B------:R-:W-:Y:S02]  /*14d0*/  CS2R R122, SRZ ;  /* 0x00000000007a7805 */ /* 0x000fe4000001ff00 */
[----:B------:R-:W-:Y:S02]  /*14e0*/  CS2R R124, SRZ ;  /* 0x00000000007c7805 */ /* 0x000fe4000001ff00 */
[----:B------:R-:W-:Y:S02]  /*14f0*/  CS2R R126, SRZ ;  /* 0x00000000007e7805 */ /* 0x000fe4000001ff00 */
[----:B------:R-:W-:Y:S02]  /*1500*/  CS2R R128, SRZ ;  /* 0x0000000000807805 */ /* 0x000fe4000001ff00 */
[----:B------:R-:W-:-:S02]  /*1510*/  CS2R R130, SRZ ;  /* 0x0000000000827805 */ /* 0x000fc4000001ff00 */
[----:B------:R-:W-:Y:S02]  /*1520*/  CS2R R132, SRZ ;  /* 0x0000000000847805 */ /* 0x000fe4000001ff00 */
[----:B------:R-:W-:Y:S02]  /*1530*/  CS2R R134, SRZ ;  /* 0x0000000000867805 */ /* 0x000fe4000001ff00 */
[----:B------:R-:W-:Y:S01]  /*1540*/  CS2R R136, SRZ ;  /* 0x0000000000887805 */ /* 0x000fe2000001ff00 */
[----:B---3--:R-:W-:Y:S01]  /*1550*/  USHF.L.U32 UR11, UR50, 0x7, URZ ;  /* 0x00000007320b7899 */ /* 0x008fe2000800063f */
[----:B------:R-:W-:Y:S02]  /*1560*/  CS2R R138, SRZ ;  /* 0x00000000008a7805 */ /* 0x000fe4000001ff00 */
[----:B------:R-:W-:Y:S02]  /*1570*/  CS2R R140, SRZ ;  /* 0x00000000008c7805 */ /* 0x000fe4000001ff00 */
        /* <DEDUP_REMOVED lines=10> */
[----:B------:R3:W4:Y:S01]  /*1620*/  @!UP1 SYNCS.EXCH.64 URZ, [UR56+0x30008], UR8 ;  /* 0x03000808383f95b2 */ /* 0x0007220008000100 */
        /* <DEDUP_REMOVED lines=26> */
[----:B------:R-:W-:Y:S01]  /*17d0*/  CS2R R86, SRZ ;  /* 0x0000000000567805 */ /* 0x000fe2000001ff00 */
[----:B----4-:R-:W-:Y:S06]  /*17e0*/  @!P1 BRA `(.L_x_47) ;  /* 0x0000000800989947 */ /* 0x010fec0003800000 */
        /* <DEDUP_REMOVED lines=64> */
[----:B------:R-:W-:Y:S01]  /*1bf0*/  UMOV UR53, URZ ;  /* 0x0000003f00357c82 */ /* 0x000fe20008000000 */
[----:B------:R-:W-:-:S05]  /*1c00*/  UMOV UR52, URZ ;  /* 0x0000003f00347c82 */ /* 0x000fca0008000000 */
.L_x_49:
[----:B------:R-:W-:Y:S01]  /*1c10*/  BAR.SYNC.DEFER_BLOCKING 0x0 ;  /* 0x0000000000007b1d */ /* 0x000fe20000010000 */
[----:B------:R-:W-:Y:S01]  /*1c20*/  ULEA UR23, UR53, UR56, 0x3 ;  /* 0x0000003835177291 */ /* 0x000fe2000f8e183f */
[----:B-1----:R-:W-:Y:S01]  /*1c30*/  @!P2 IMAD.MOV.U32 R3, RZ, RZ, 0x18000 ;  /* 0x00018000ff03a424 */ /* 0x002fe200078e00ff */
[----:B------:R-:W-:Y:S01]  /*1c40*/  ELECT P0, URZ, PT ;  /* 0x00000000003f782f */ /* 0x000fe20003800000 */
[----:B------:R-:W-:Y:S01]  /*1c50*/  IMAD.U32 R2, RZ, RZ, UR55 ;  /* 0x00000037ff027e24 */ /* 0x000fe2000f8e00ff */
[----:B------:R-:W-:Y:S02]  /*1c60*/  ULEA UR21, UR53, UR56, 0x10 ;  /* 0x0000003835157291 */ /* 0x000fe4000f8e803f */
[----:B------:R-:W-:Y:S01]  /*1c70*/  ISETP.LT.U32.AND P0, PT, R6, 0x40, P0 ;  /* 0x000000400600780c */ /* 0x000fe20000701070 */
[----:B---3--:R-:W-:Y:S01]  /*1c80*/  ULOP3.LUT UR9, UR54, 0x1, URZ, 0xc0, !UPT ;  /* 0x0000000136097892 */ /* 0x008fe2000f8ec03f */
[----:B------:R-:W-:Y:S02]  /*1c90*/  SHF.L.U32 R2, R2, 0x1f, RZ ;  /* 0x0000001f02027819 */ /* 0x000fe400000006ff */
[----:B------:R-:W-:Y:S01]  /*1ca0*/  ELECT P1, URZ, PT ;  /* 0x00000000003f782f */ /* 0x000fe20003820000 */
[----:B------:R-:W-:-:S02]  /*1cb0*/  ULEA UR12, UR9, UR21, 0xf ;  /* 0x00000015090c7291 */ /* 0x000fc4000f8e783f */
[----:B------:R-:W-:Y:S01]  /*1cc0*/  ULEA UR14, UR9, UR52, 0x6 ;  /* 0x00000034090e7291 */ /* 0x000fe2000f8e303f */
[----:B------:R-:W-:Y:S01]  /*1cd0*/  ISETP.LT.U32.AND P1, PT, R6, 0x40, P1 ;  /* 0x000000400600780c */ /* 0x000fe20000f21070 */
[----:B------:R-:W-:Y:S02]  /*1ce0*/  ULEA UR8, UR53, UR56, 0xf ;  /* 0x0000003835087291 */ /* 0x000fe4000f8e783f */
[----:B------:R-:W-:Y:S02]  /*1cf0*/  USHF.L.U32 UR20, UR54, 0x7, URZ ;  /* 0x0000000736147899 */ /* 0x000fe4000800063f */
[----:B------:R-:W-:Y:S01]  /*1d00*/  VOTEU.ANY UP0, P0 ;  /* 0x00000000003f7886 */ /* 0x000fe20000000100 */
[----:B------:R-:W-:Y:S01]  /*1d10*/  VOTEU.ANY UP2, P0 ;  /* 0x00000000003f7886 */ /* 0x000fe20000040100 */
[----:B------:R-:W-:Y:S01]  /*1d20*/  UIADD3 UR22, UR8, 0x20000, URZ ;  /* 0x0002000008167890 */ /* 0x000fe2000fffe03f */
[----:B------:R1:W-:Y:S01]  /*1d30*/  @!P2 SYNCS.ARRIVE.TRANS64 RZ, [UR23+0x30000], R3 ;  /* 0x03000003ffffa9a7 */ /* 0x0003e20008000017 */
[----:B------:R3:W-:Y:S06]  /*1d40*/  MEMBAR.ALL.CTA ;  /* 0x0000000000007992 */ /* 0x0007ec0000008000 */
[----:B---3--:R-:W3:Y:S01]  /*1d50*/  FENCE.VIEW.ASYNC.S ;  /* 0x00000000000073c6 */ /* 0x008ee20000000000 */
[----:B------:R-:W-:Y:S01]  /*1d60*/  @UP0 UIADD3 UR13, UR23, 0x30000, URZ ;  /* 0x00030000170d0890 */ /* 0x000fe2000fffe03f */
[----:B------:R-:W-:Y:S01]  /*1d70*/  @UP0 UMOV UR16, UR4 ;  /* 0x0000000400100c82 */ /* 0x000fe20008000000 */
[----:B------:R-:W-:Y:S01]  /*1d80*/  @UP0 UMOV UR17, UR5 ;  /* 0x0000000500110c82 */ /* 0x000fe20008000000 */
[----:B---3--:R-:W-:Y:S01]  /*1d90*/  VOTEU.ANY UP1, P1 ;  /* 0x00000000003f7886 */ /* 0x008fe20000820100 */
[----:B------:R-:W-:Y:S01]  /*1da0*/  ULEA UR8, UR9, UR22, 0xe ;  /* 0x0000001609087291 */ /* 0x000fe2000f8e703f */
[----:B------:R-:W-:Y:S01]  /*1db0*/  VOTEU.ANY UP3, P1 ;  /* 0x00000000003f7886 */ /* 0x000fe20000860100 */
[----:B------:R-:W-:-:S02]  /*1dc0*/  UMOV UR10, UR14 ;  /* 0x0000000e000a7c82 */ /* 0x000fc40008000000 */
[----:B------:R-:W-:Y:S01]  /*1dd0*/  @UP1 UIADD3 UR9, UR23, 0x30000, URZ ;  /* 0x0003000017091890 */ /* 0x000fe2000fffe03f */
[----:B------:R-:W-:Y:S01]  /*1de0*/  @UP1 UMOV UR18, UR6 ;  /* 0x0000000600121c82 */ /* 0x000fe20008000000 */
[----:B------:R-:W-:Y:S01]  /*1df0*/  @UP1 UMOV UR19, UR7 ;  /* 0x0000000700131c82 */ /* 0x000fe20008000000 */
[----:B------:R-:W-:Y:S02]  /*1e00*/  ULOP3.LUT UR20, UR20, 0x200, URZ, 0xc0, !UPT ;  /* 0x0000020014147892 */ /* 0x000fe4000f8ec03f */
[----:B------:R-:W-:Y:S02]  /*1e10*/  USHF.R.U32.HI UR46, URZ, 0x4, UR22 ;  /* 0x000000043f2e7899 */ /* 0x000fe40008011616 */
[----:B------:R-:W-:Y:S02]  /*1e20*/  ULEA.HI UR20, UR21, UR20, URZ, 0x1c ;  /* 0x0000001415147291 */ /* 0x000fe4000f8fe03f */
[----:B------:R-:W-:Y:S02]  /*1e30*/  USGXT.U32 UR46, UR46, 0xe ;  /* 0x0000000e2e2e789a */ /* 0x000fe40008000000 */
[----:B------:R-:W-:Y:S01]  /*1e40*/  ULOP3.LUT UR44, UR20, 0x3fff, URZ, 0xc0, !UPT ;  /* 0x00003fff142c7892 */ /* 0x000fe2000f8ec03f */
[----:B------:R-:W-:Y:S06]  /*1e50*/  BAR.SYNC.DEFER_BLOCKING 0x0 ;  /* 0x0000000000007b1d */ /* 0x000fec0000010000 */
[----:B------:R-:W-:Y:S01]  /*1e60*/  UMOV UR47, 0x40000040 ;  /* 0x40000040002f7882 */ /* 0x000fe20000000000 */
[----:B------:R-:W-:Y:S01]  /*1e70*/  UMOV UR45, 0x40000040 ;  /* 0x40000040002d7882 */ /* 0x000fe20000000000 */
[----:B------:R1:W-:Y:S01]  /*1e80*/  @UP2 UTMALDG.2D [UR12], [UR16] ;  /* 0x0000000c100025b4 */ /* 0x0003e20008008000 */
[----:B------:R-:W-:Y:S06]  /*1e90*/  BAR.SYNC.DEFER_BLOCKING 0x0 ;  /* 0x0000000000007b1d */ /* 0x000fec0000010000 */
[----:B------:R1:W-:Y:S02]  /*1ea0*/  @UP3 UTMALDG.2D [UR8], [UR18] ;  /* 0x00000008120035b4 */ /* 0x0003e40008008000 */
[----:B------:R-:W-:Y:S06]  /*1eb0*/  BAR.SYNC.DEFER_BLOCKING 0x0 ;  /* 0x0000000000007b1d */ /* 0x000fec0000010000 */
[----:B------:R-:W3:Y:S02]  /*1ec0*/  SYNCS.PHASECHK.TRANS64.TRYWAIT P0, [UR23+0x30000], R2 ;  /* 0x03000002ff0075a7 */ /* 0x000ee40008000157 */
[----:B-1-3--:R-:W-:Y:S05]  /*1ed0*/  @!P0 BRA `(.L_x_48) ;  /* 0x0000000800b08947 */ /* 0x00afea0003800000 */
.L_x_50:
[----:B------:R-:W-:Y:S02]  /*1ee0*/  WARPGROUP.DEPBAR.LE gsb0, 0x0 ;  /* 0x00008000000079c5 */ /* 0x000fe40000010000 */
[----:B------:R-:W-:Y:S01]  /*1ef0*/  WARPGROUP.ARRIVE ;  /* 0x00000000000079c5 */ /* 0x000fe20000000000 */
[----:B------:R-:W-:Y:S01]  /*1f00*/  UIADD3 UR40, UP0, UR44, 0x2, URZ ;  /* 0x000000022c287890 */ /* 0x000fe2000ff1e03f */
[----:B------:R-:W1:Y:S01]  /*1f10*/  LDC R2, c[0x0][0x230] ;  /* 0x00008c00ff027b82 */ /* 0x000e620000000800 */
[----:B------:R-:W-:Y:S01]  /*1f20*/  UIADD3 UR42, UP1, UR46, 0x2, URZ ;  /* 0x000000022e2a7890 */ /* 0x000fe2000ff3e03f */
[----:B------:R-:W-:Y:S02]  /*1f30*/  UMOV UR8, URZ ;  /* 0x0000003f00087c82 */ /* 0x000fe40008000000 */
[----:B------:R-:W-:Y:S01]  /*1f40*/  HGMMA.64x128x16.F32 R88, gdesc[UR44], R88 ;  /* 0x01e000002c5879f0 */ /* 0x000fe20008700858 */
[----:B------:R-:W-:Y:S01]  /*1f50*/  UMOV UR9, URZ ;  /* 0x0000003f00097c82 */ /* 0x000fe20008000000 */
[----:B------:R-:W-:-:S02]  /*1f60*/  UIADD3.X UR41, UR8, 0x40000040, URZ, UP0, !UPT ;  /* 0x4000004008297890 */ /* 0x000fc400087fe43f */
[----:B------:R-:W-:Y:S02]  /*1f70*/  UIADD3.X UR43, UR9, 0x40000040, URZ, UP1, !UPT ;  /* 0x40000040092b7890 */ /* 0x000fe40008ffe43f */
[----:B------:R-:W-:Y:S02]  /*1f80*/  UIADD3.64 UR36, UR40, 0x2, URZ ;  /* 0x0000000228247897 */ /* 0x000fe4000fffe03f */
[----:B------:R-:W-:Y:S02]  /*1f90*/  UIADD3.64 UR38, UR42, 0x2, URZ ;  /* 0x000000022a267897 */ /* 0x000fe4000fffe03f */
[----:B------:R-:W-:Y:S02]  /*1fa0*/  UIADD3.64 UR32, UR40, 0x4, URZ ;  /* 0x0000000428207897 */ /* 0x000fe4000fffe03f */
[----:B------:R-:W-:Y:S02]  /*1fb0*/  UIADD3.64 UR34, UR42, 0x4, URZ ;  /* 0x000000042a227897 */ /* 0x000fe4000fffe03f */
[----:B------:R-:W-:-:S02]  /*1fc0*/  UIADD3.64 UR28, UR40, 0x7fe, URZ ;  /* 0x000007fe281c7897 */ /* 0x000fc4000fffe03f */
[----:B------:R-:W-:Y:S02]  /*1fd0*/  UIADD3.64 UR30, UR42, 0x3fe, URZ ;  /* 0x000003fe2a1e7897 */ /* 0x000fe4000fffe03f */
[----:B------:R-:W-:Y:S02]  /*1fe0*/  UIADD3.64 UR24, UR40, 0x800, URZ ;  /* 0x0000080028187897 */ /* 0x000fe4000fffe03f */
[----:B------:R-:W-:Y:S02]  /*1ff0*/  UIADD3.64 UR26, UR42, 0x400, URZ ;  /* 0x000004002a1a7897 */ /* 0x000fe4000fffe03f */
[----:B------:R-:W-:Y:S02]  /*2000*/  UIADD3.64 UR20, UR40, 0x802, URZ ;  /* 0x0000080228147897 */ /* 0x000fe4000fffe03f */
[----:B------:R-:W-:Y:S02]  /*2010*/  UIADD3.64 UR22, UR42, 0x402, URZ ;  /* 0x000004022a167897 */ /* 0x000fe4000fffe03f */
[----:B------:R-:W-:-:S02]  /*2020*/  UIADD3.64 UR16, UR40, 0x804, URZ ;  /* 0x0000080428107897 */ /* 0x000fc4000fffe03f */
[----:B------:R-:W-:Y:S02]  /*2030*/  UIADD3.64 UR18, UR42, 0x404, URZ ;  /* 0x000004042a127897 */ /* 0x000fe4000fffe03f */
[----:B------:R-:W-:Y:S02]  /*2040*/  UIADD3.64 UR44, UR40, 0x3fe, URZ ;  /* 0x000003fe282c7897 */ /* 0x000fe4000fffe03f */
[----:B------:R-:W-:Y:S02]  /*2050*/  UIADD3 UR52, UR52, 0x80, URZ ;  /* 0x0000008034347890 */ /* 0x000fe4000fffe03f */
[----:B------:R-:W-:-:S04]  /*2060*/  UIADD3 UR53, UR53, 0x1, URZ ;  /* 0x0000000135357890 */ /* 0x000fc8000fffe03f */
[----:B-1----:R-:W-:Y:S01]  /*2070*/  ISETP.LE.AND P0, PT, R2, UR52, PT ;  /* 0x0000003402007c0c */ /* 0x002fe2000bf03270 */
[----:B------:R-:W-:-:S04]  /*2080*/  UISETP.NE.U32.AND UP0, UPT, UR53, 0x2, UPT ;  /* 0x000000023500788c */ /* 0x000fc8000bf05070 */
[----:B------:R-:W-:Y:S02]  /*2090*/  USEL UR8, URZ, 0x1, UP0 ;  /* 0x000000013f087887 */ /* 0x000fe40008000000 */
[----:B------:R-:W-:Y:S02]  /*20a0*/  USEL UR53, UR53, URZ, UP0 ;  /* 0x0000003f35357287 */ /* 0x000fe40008000000 */
[----:B------:R-:W-:Y:S01]  /*20b0*/  ULOP3.LUT UR55, UR55, UR8, URZ, 0x3c, !UPT ;  /* 0x0000000837377292 */ /* 0x000fe2000f8e3c3f */
[----:B------:R-:W-:-:S12]  /*20c0*/  HGMMA.64x128x16.F32 R88, gdesc[UR40], R88 ;  /* 0x01e00000285879f0 */ /* 0x000fd80008700858 */
[----:B------:R-:W-:Y:S01]  /*20d0*/  HGMMA.64x128x16.F32 R88, gdesc[UR36], R88 ;  /* 0x01e00000245879f0 */ /* 0x000fe20008700858 */
[----:B------:R-:W-:-:S11]  /*20e0*/  UIADD3.64 UR36, UR40, 0x402, URZ ;  /* 0x0000040228247897 */ /* 0x000fd6000fffe03f */
        /* <DEDUP_REMOVED lines=11> */
[----:B------:R-:W-:Y:S01]  /*21a0*/  UIADD3.64 UR44, UR40, 0x400, URZ ;  /* 0x00000400282c7897 */ /* 0x000fe2000fffe03f */
[----:B------:R-:W-:Y:S01]  /*21b0*/  UMOV UR46, UR42 ;  /* 0x0000002a002e7c82 */ /* 0x000fe20008000000 */
[----:B------:R-:W-:-:S09]  /*21c0*/  UMOV UR47, UR43 ;  /* 0x0000002b002f7c82 */ /* 0x000fd20008000000 */
[----:B------:R-:W-:-:S12]  /*21d0*/  HGMMA.64x128x16.F32 R24, gdesc[UR44], R24 ;  /* 0x01e000002c1879f0 */ /* 0x000fd80008700818 */
[----:B------:R-:W-:-:S12]  /*21e0*/  HGMMA.64x128x16.F32 R24, gdesc[UR36], R24 ;  /* 0x01e00000241879f0 */ /* 0x000fd80008700818 */
[----:B------:R-:W-:-:S12]  /*21f0*/  HGMMA.64x128x16.F32 R24, gdesc[UR32], R24 ;  /* 0x01e00000201879f0 */ /* 0x000fd80008700818 */
[----:B------:R-:W-:-:S12]  /*2200*/  HGMMA.64x128x16.F32 R24, gdesc[UR28], R24 ;  /* 0x01e000001c1879f0 */ /* 0x000fd80008700818 */
[----:B------:R-:W-:-:S12]  /*2210*/  HGMMA.64x128x16.F32 R24, gdesc[UR24], R24 ;  /* 0x01e00000181879f0 */ /* 0x000fd80008700818 */
[----:B------:R-:W-:-:S12]  /*2220*/  HGMMA.64x128x16.F32 R24, gdesc[UR20], R24 ;  /* 0x01e00000141879f0 */ /* 0x000fd80008700818 */
[----:B------:R-:W-:Y:S01]  /*2230*/  HGMMA.64x128x16.F32 R24, gdesc[UR16], R24, gsb0 ;  /* 0x01e00000101879f0 */ /* 0x000fe20008000818 */
[----:B------:R-:W-:Y:S05]  /*2240*/  @!P0 BRA `(.L_x_49) ;  /* 0xfffffff800708947 */ /* 0x000fea000383ffff */
.L_x_47:
[----:B------:R-:W-:Y:S02]  /*2250*/  WARPGROUP.DEPBAR.LE gsb0, 0x0 ;  /* 0x00008000000079c5 */ /* 0x000fe40000010000 */
[----:B------:R-:W-:Y:S01]  /*2260*/  BAR.SYNC.DEFER_BLOCKING 0x0 ;  /* 0x0000000000007b1d */ /* 0x000fe20000010000 */
[C---:B-1----:R-:W-:Y:S01]  /*2270*/  IMAD.SHL.U32 R2, R0.reuse, 0x80, RZ ;  /* 0x0000008000027824 */ /* 0x042fe200078e00ff */
[----:B------:R-:W-:Y:S01]  /*2280*/  F2FP.F16.F32.PACK_AB R88, R89, R88 ;  /* 0x000000585958723e */ /* 0x000fe200000000ff */
[----:B------:R-:W-:Y:S01]  /*2290*/  IMAD.SHL.U32 R3, R0, 0x10, RZ ;  /* 0x0000001000037824 */ /* 0x000fe200078e00ff */
[----:B------:R-:W-:Y:S02]  /*22a0*/  F2FP.F16.F32.PACK_AB R89, R91, R90 ;  /* 0x0000005a5b59723e */ /* 0x000fe400000000ff */
[----:B------:R-:W-:Y:S02]  /*22b0*/  ELECT P0, URZ, PT ;  /* 0x00000000003f782f */ /* 0x000fe40003800000 */
[----:B------:R-:W-:Y:S01]  /*22c0*/  LOP3.LUT R2, R2, 0x780, RZ, 0xc0, !PT ;  /* 0x0000078002027812 */ /* 0x000fe200078ec0ff */
[----:B------:R-:W-:Y:S01]  /*22d0*/  ULOP3.LUT UR12, UR54, 0x1, URZ, 0xc0, !UPT ;  /* 0x00000001360c7892 */ /* 0x000fe2000f8ec03f */
[----:B------:R-:W-:Y:S01]  /*22e0*/  F2FP.F16.F32.PACK_AB R120, R121, R120 ;  /* 0x000000787978723e */ /* 0x000fe200000000ff */
[----:B------:R-:W-:Y:S01]  /*22f0*/  UMOV UR14, UR15 ;  /* 0x0000000f000e7c82 */ /* 0x000fe20008000000 */
[----:B------:R-:W-:Y:S01]  /*2300*/  LOP3.LUT R3, R2, 0x70, R3, 0xf8, !PT ;  /* 0x0000007002037812 */ /* 0x000fe200078ef803 */
[----:B------:R-:W-:Y:S01]  /*2310*/  ULEA UR13, UR12, UR11, 0x6 ;  /* 0x0000000b0c0d7291 */ /* 0x000fe2000f8e303f */
[----:B------:R-:W-:Y:S01]  /*2320*/  F2FP.F16.F32.PACK_AB R90, R93, R92 ;  /* 0x0000005c5d5a723e */ /* 0x000fe200000000ff */
[----:B------:R-:W-:Y:S01]  /*2330*/  ULEA UR12, UR12, UR56, 0xf ;  /* 0x000000380c0c7291 */ /* 0x000fe2000f8e783f */
[----:B------:R-:W-:Y:S01]  /*2340*/  LOP3.LUT R3, R3, 0x10, R0, 0x78, !PT ;  /* 0x0000001003037812 */ /* 0x000fe200078e7800 */
[----:B------:R-:W-:Y:S01]  /*2350*/  IMAD.SHL.U32 R0, R0, 0x40, RZ ;  /* 0x0000004000007824 */ /* 0x000fe200078e00ff */
[----:B------:R-:W-:-:S02]  /*2360*/  F2FP.F16.F32.PACK_AB R91, R95, R94 ;  /* 0x0000005e5f5b723e */ /* 0x000fc400000000ff */
[----:B------:R-:W-:Y:S02]  /*2370*/  F2FP.F16.F32.PACK_AB R121, R123, R122 ;  /* 0x0000007a7b79723e */ /* 0x000fe400000000ff */
[----:B------:R-:W-:Y:S02]  /*2380*/  LOP3.LUT R0, R3, 0x3800, R0, 0xf8, !PT ;  /* 0x0000380003007812 */ /* 0x000fe400078ef800 */
[----:B------:R-:W-:Y:S01]  /*2390*/  F2FP.F16.F32.PACK_AB R24, R25, R24 ;  /* 0x000000181918723e */ /* 0x000fe200000000ff */
[----:B------:R-:W1:Y:S02]  /*23a0*/  @!P2 SYNCS.CCTL.IV [UR56+0x30000] ;  /* 0x03000000ff00a9b1 */ /* 0x000e640008000038 */
[----:B-1----:R-:W-:Y:S01]  /*23b0*/  BAR.SYNC.DEFER_BLOCKING 0x0 ;  /* 0x0000000000007b1d */ /* 0x002fe20000010000 */
[C---:B------:R-:W-:Y:S01]  /*23c0*/  LOP3.LUT R3, R0.reuse, 0x20, RZ, 0x3c, !PT ;  /* 0x0000002000037812 */ /* 0x040fe200078e3cff */
[----:B------:R-:W-:Y:S01]  /*23d0*/  VIADD R2, R0, UR56 ;  /* 0x0000003800027c36 */ /* 0x000fe20008000000 */
[----:B------:R-:W-:-:S02]  /*23e0*/  F2FP.F16.F32.PACK_AB R122, R125, R124 ;  /* 0x0000007c7d7a723e */ /* 0x000fc400000000ff */
[----:B------:R-:W-:Y:S01]  /*23f0*/  F2FP.F16.F32.PACK_AB R123, R127, R126 ;  /* 0x0000007e7f7b723e */ /* 0x000fe200000000ff */
[----:B------:R-:W-:Y:S01]  /*2400*/  VIADD R3, R3, UR56 ;  /* 0x0000003803037c36 */ /* 0x000fe20008000000 */
[----:B------:R-:W-:Y:S02]  /*2410*/  F2FP.F16.F32.PACK_AB R25, R27, R26 ;  /* 0x0000001a1b19723e */ /* 0x000fe400000000ff */
[----:B------:R-:W-:Y:S02]  /*2420*/  F2FP.F16.F32.PACK_AB R56, R57, R56 ;  /* 0x000000383938723e */ /* 0x000fe400000000ff */
[----:B------:R-:W-:Y:S02]  /*2430*/  F2FP.F16.F32.PACK_AB R96, R97, R96 ;  /* 0x000000606160723e */ /* 0x000fe400000000ff */
[----:B------:R-:W-:Y:S02]  /*2440*/  F2FP.F16.F32.PACK_AB R26, R29, R28 ;  /* 0x0000001c1d1a723e */ /* 0x000fe400000000ff */
[----:B------:R-:W-:-:S02]  /*2450*/  F2FP.F16.F32.PACK_AB R27, R31, R30 ;  /* 0x0000001e1f1b723e */ /* 0x000fc400000000ff */
[----:B------:R-:W-:Y:S02]  /*2460*/  F2FP.F16.F32.PACK_AB R57, R59, R58 ;  /* 0x0000003a3b39723e */ /* 0x000fe400000000ff */
[----:B------:R-:W-:Y:S02]  /*2470*/  F2FP.F16.F32.PACK_AB R97, R99, R98 ;  /* 0x000000626361723e */ /* 0x000fe400000000ff */
[----:B------:R-:W-:Y:S02]  /*2480*/  F2FP.F16.F32.PACK_AB R128, R129, R128 ;  /* 0x000000808180723e */ /* 0x000fe400000000ff */
[----:B------:R-:W-:Y:S01]  /*2490*/  F2FP.F16.F32.PACK_AB R58, R61, R60 ;  /* 0x0000003c3d3a723e */ /* 0x000fe200000000ff */
[----:B------:R-:W1:Y:S01]  /*24a0*/  @!P2 SYNCS.CCTL.IV [UR56+0x30008] ;  /* 0x03000800ff00a9b1 */ /* 0x000e620008000038 */
[----:B------:R-:W-:Y:S01]  /*24b0*/  F2FP.F16.F32.PACK_AB R59, R63, R62 ;  /* 0x0000003e3f3b723e */ /* 0x000fe200000000ff */
[----:B-1----:R-:W-:Y:S01]  /*24c0*/  STSM.16.M88.4 [R2], R88 ;  /* 0x0000005802007844 */ /* 0x002fe20000000200 */
[----:B------:R-:W-:-:S02]  /*24d0*/  LOP3.LUT R4, R0, 0x40, RZ, 0x3c, !PT ;  /* 0x0000004000047812 */ /* 0x000fc400078e3cff */
[----:B------:R-:W-:Y:S01]  /*24e0*/  F2FP.F16.F32.PACK_AB R98, R101, R100 ;  /* 0x000000646562723e */ /* 0x000fe200000000ff */
[----:B------:R-:W-:Y:S01]  /*24f0*/  STSM.16.M88.4 [R2+0x8000], R120 ;  /* 0x0080007802007844 */ /* 0x000fe20000000200 */
[----:B------:R-:W-:Y:S01]  /*2500*/  F2FP.F16.F32.PACK_AB R99, R103, R102 ;  /* 0x000000666763723e */ /* 0x000fe200000000ff */
[----:B------:R-:W-:Y:S01]  /*2510*/  VIADD R4, R4, UR56 ;  /* 0x0000003804047c36 */ /* 0x000fe20008000000 */
[----:B------:R-:W-:Y:S01]  /*2520*/  F2FP.F16.F32.PACK_AB R129, R131, R130 ;  /* 0x000000828381723e */ /* 0x000fe200000000ff */
[----:B------:R-:W-:Y:S01]  /*2530*/  STSM.16.M88.4 [R2+0x4000], R24 ;  /* 0x0040001802007844 */ /* 0x000fe20000000200 */
[----:B------:R-:W-:Y:S02]  /*2540*/  F2FP.F16.F32.PACK_AB R32, R33, R32 ;  /* 0x000000202120723e */ /* 0x000fe400000000ff */
[----:B------:R-:W-:Y:S01]  /*2550*/  F2FP.F16.F32.PACK_AB R130, R133, R132 ;  /* 0x000000848582723e */ /* 0x000fe200000000ff */
[----:B------:R-:W-:Y:S01]  /*2560*/  STSM.16.M88.4 [R2+0xc000], R56 ;  /* 0x00c0003802007844 */ /* 0x000fe20000000200 */
[----:B------:R-:W-:-:S02]  /*2570*/  F2FP.F16.F32.PACK_AB R131, R135, R134 ;  /* 0x000000868783723e */ /* 0x000fc400000000ff */
[----:B------:R-:W-:Y:S01]  /*2580*/  F2FP.F16.F32.PACK_AB R33, R35, R34 ;  /* 0x000000222321723e */ /* 0x000fe200000000ff */
[----:B------:R-:W-:Y:S01]  /*2590*/  STSM.16.M88.4 [R3], R96 ;  /* 0x0000006003007844 */ /* 0x000fe20000000200 */
[----:B------:R-:W-:Y:S02]  /*25a0*/  F2FP.F16.F32.PACK_AB R64, R65, R64 ;  /* 0x000000404140723e */ /* 0x000fe400000000ff */
[----:B------:R-:W-:Y:S01]  /*25b0*/  F2FP.F16.F32.PACK_AB R104, R105, R104 ;  /* 0x000000686968723e */ /* 0x000fe200000000ff */
[----:B------:R-:W-:Y:S01]  /*25c0*/  STSM.16.M88.4 [R3+0x8000], R128 ;  /* 0x0080008003007844 */ /* 0x000fe20000000200 */
[----:B------:R-:W-:Y:S02]  /*25d0*/  F2FP.F16.F32.PACK_AB R34, R37, R36 ;  /* 0x000000242522723e */ /* 0x000fe400000000ff */
[----:B------:R-:W-:Y:S02]  /*25e0*/  F2FP.F16.F32.PACK_AB R35, R39, R38 ;  /* 0x000000262723723e */ /* 0x000fe400000000ff */
[----:B------:R-:W-:-:S02]  /*25f0*/  F2FP.F16.F32.PACK_AB R65, R67, R66 ;  /* 0x000000424341723e */ /* 0x000fc400000000ff */
[----:B------:R-:W-:Y:S01]  /*2600*/  F2FP.F16.F32.PACK_AB R105, R107, R106 ;  /* 0x0000006a6b69723e */ /* 0x000fe200000000ff */
[----:B------:R-:W-:Y:S01]  /*2610*/  STSM.16.M88.4 [R3+0x4000], R32 ;  /* 0x0040002003007844 */ /* 0x000fe20000000200 */
[----:B------:R-:W-:Y:S02]  /*2620*/  F2FP.F16.F32.PACK_AB R136, R137, R136 ;  /* 0x000000888988723e */ /* 0x000fe400000000ff */
[----:B------:R-:W-:Y:S02]  /*2630*/  F2FP.F16.F32.PACK_AB R66, R69, R68 ;  /* 0x000000444542723e */ /* 0x000fe400000000ff */
[----:B------:R-:W-:Y:S02]  /*2640*/  F2FP.F16.F32.PACK_AB R67, R71, R70 ;  /* 0x000000464743723e */ /* 0x000fe400000000ff */
[----:B------:R-:W-:Y:S02]  /*2650*/  LOP3.LUT R0, R0, 0x60, RZ, 0x3c, !PT ;  /* 0x0000006000007812 */ /* 0x000fe400078e3cff */
[----:B------:R-:W-:Y:S01]  /*2660*/  F2FP.F16.F32.PACK_AB R106, R109, R108 ;  /* 0x0000006c6d6a723e */ /* 0x000fe200000000ff */
[----:B------:R-:W-:Y:S01]  /*2670*/  STSM.16.M88.4 [R3+0xc000], R64 ;  /* 0x00c0004003007844 */ /* 0x000fe20000000200 */
[----:B------:R-:W-:Y:S01]  /*2680*/  F2FP.F16.F32.PACK_AB R107, R111, R110 ;  /* 0x0000006e6f6b723e */ /* 0x000fe200000000ff */
[----:B------:R-:W-:Y:S01]  /*2690*/  VIADD R0, R0, UR56 ;  /* 0x0000003800007c36 */ /* 0x000fe20008000000 */
[----:B------:R-:W-:-:S02]  /*26a0*/  F2FP.F16.F32.PACK_AB R137, R139, R138 ;  /* 0x0000008a8b89723e */ /* 0x000fc400000000ff */
[----:B------:R-:W-:Y:S01]  /*26b0*/  F2FP.F16.F32.PACK_AB R40, R41, R40 ;  /* 0x000000282928723e */ /* 0x000fe200000000ff */
[----:B------:R-:W-:Y:S01]  /*26c0*/  STSM.16.M88.4 [R4], R104 ;  /* 0x0000006804007844 */ /* 0x000fe20000000200 */
[----:B------:R-:W-:Y:S02]  /*26d0*/  F2FP.F16.F32.PACK_AB R138, R141, R140 ;  /* 0x0000008c8d8a723e */ /* 0x000fe400000000ff */
[----:B------:R-:W-:Y:S02]  /*26e0*/  F2FP.F16.F32.PACK_AB R139, R143, R142 ;  /* 0x0000008e8f8b723e */ /* 0x000fe400000000ff */
[----:B------:R-:W-:Y:S02]  /*26f0*/  F2FP.F16.F32.PACK_AB R41, R43, R42 ;  /* 0x0000002a2b29723e */ /* 0x000fe400000000ff */
[----:B------:R-:W-:Y:S01]  /*2700*/  F2FP.F16.F32.PACK_AB R72, R73, R72 ;  /* 0x000000484948723e */ /* 0x000fe200000000ff */
[----:B------:R-:W-:Y:S01]  /*2710*/  STSM.16.M88.4 [R4+0x8000], R136 ;  /* 0x0080008804007844 */ /* 0x000fe20000000200 */
[----:B------:R-:W-:-:S02]  /*2720*/  F2FP.F16.F32.PACK_AB R112, R113, R112 ;  /* 0x000000707170723e */ /* 0x000fc400000000ff */
[----:B------:R-:W-:Y:S02]  /*2730*/  F2FP.F16.F32.PACK_AB R42, R45, R44 ;  /* 0x0000002c2d2a723e */ /* 0x000fe400000000ff */
[----:B------:R-:W-:Y:S02]  /*2740*/  F2FP.F16.F32.PACK_AB R43, R47, R46 ;  /* 0x0000002e2f2b723e */ /* 0x000fe400000000ff */
[----:B------:R-:W-:Y:S02]  /*2750*/  F2FP.F16.F32.PACK_AB R73, R75, R74 ;  /* 0x0000004a4b49723e */ /* 0x000fe400000000ff */
[----:B------:R-:W-:Y:S01]  /*2760*/  F2FP.F16.F32.PACK_AB R113, R115, R114 ;  /* 0x000000727371723e */ /* 0x000fe200000000ff */
[----:B------:R-:W-:Y:S01]  /*2770*/  STSM.16.M88.4 [R4+0x4000], R40 ;  /* 0x0040002804007844 */ /* 0x000fe20000000200 */
[----:B------:R-:W-:Y:S02]  /*2780*/  F2FP.F16.F32.PACK_AB R144, R145, R144 ;  /* 0x000000909190723e */ /* 0x000fe400000000ff */
[----:B------:R-:W-:-:S02]  /*2790*/  F2FP.F16.F32.PACK_AB R74, R77, R76 ;  /* 0x0000004c4d4a723e */ /* 0x000fc400000000ff */
[----:B------:R-:W-:Y:S02]  /*27a0*/  F2FP.F16.F32.PACK_AB R75, R79, R78 ;  /* 0x0000004e4f4b723e */ /* 0x000fe400000000ff */
[----:B------:R-:W-:Y:S02]  /*27b0*/  F2FP.F16.F32.PACK_AB R114, R117, R116 ;  /* 0x000000747572723e */ /* 0x000fe400000000ff */
[----:B------:R-:W-:Y:S01]  /*27c0*/  F2FP.F16.F32.PACK_AB R115, R119, R118 ;  /* 0x000000767773723e */ /* 0x000fe200000000ff */
[----:B------:R-:W-:Y:S01]  /*27d0*/  STSM.16.M88.4 [R4+0xc000], R72 ;  /* 0x00c0004804007844 */ /* 0x000fe20000000200 */
[----:B------:R-:W-:Y:S02]  /*27e0*/  F2FP.F16.F32.PACK_AB R145, R147, R146 ;  /* 0x000000929391723e */ /* 0x000fe400000000ff */
[----:B------:R-:W-:Y:S01]  /*27f0*/  F2FP.F16.F32.PACK_AB R48, R49, R48 ;  /* 0x000000303130723e */ /* 0x000fe200000000ff */
[----:B------:R-:W-:Y:S01]  /*2800*/  STSM.16.M88.4 [R0], R112 ;  /* 0x0000007000007844 */ /* 0x000fe20000000200 */
[----:B------:R-:W-:-:S02]  /*2810*/  F2FP.F16.F32.PACK_AB R146, R149, R148 ;  /* 0x000000949592723e */ /* 0x000fc400000000ff */
[----:B------:R-:W-:Y:S02]  /*2820*/  F2FP.F16.F32.PACK_AB R147, R151, R150 ;  /* 0x000000969793723e */ /* 0x000fe400000000ff */
        /* <DEDUP_REMOVED lines=9> */
[----:B------:R-:W-:-:S03]  /*28c0*/  ISETP.LT.U32.AND P0, PT, R6, 0x40, P0 ;  /* 0x000000400600780c */ /* 0x000fc60000701070 */
[----:B------:R-:W-:Y:S01]  /*28d0*/  STSM.16.M88.4 [R0+0xc000], R80 ;  /* 0x00c0005000007844 */ /* 0x000fe20000000200 */
[----:B------:R1:W-:Y:S06]  /*28e0*/  MEMBAR.ALL.CTA ;  /* 0x0000000000007992 */ /* 0x0003ec0000008000 */
[----:B-1----:R-:W1:Y:S03]  /*28f0*/  FENCE.VIEW.ASYNC.S ;  /* 0x00000000000073c6 */ /* 0x002e660000000000 */
[----:B-1----:R-:W-:Y:S01]  /*2900*/  VOTEU.ANY UP0, P0 ;  /* 0x00000000003f7886 */ /* 0x002fe20000000100 */
[----:B------:R-:W-:-:S04]  /*2910*/  VOTEU.ANY UP1, P0 ;  /* 0x00000000003f7886 */ /* 0x000fc80000020100 */
[----:B---3--:R-:W-:Y:S01]  /*2920*/  @UP0 UMOV UR8, UR48 ;  /* 0x0000003000080c82 */ /* 0x008fe20008000000 */
[----:B------:R-:W-:Y:S01]  /*2930*/  @UP0 UMOV UR9, UR49 ;  /* 0x0000003100090c82 */ /* 0x000fe20008000000 */
[----:B------:R-:W-:Y:S06]  /*2940*/  BAR.SYNC.DEFER_BLOCKING 0x0 ;  /* 0x0000000000007b1d */ /* 0x000fec0000010000 */
[----:B------:R1:W-:Y:S01]  /*2950*/  @UP1 UTMASTG.2D [UR12], [UR8] ;  /* 0x0000000c080013b5 */ /* 0x0003e20008008000 */
[----:B------:R0:W-:Y:S01]  /*2960*/  UTMACMDFLUSH ;  /* 0x00000000000079b7 */ /* 0x0001e20000000000 */
[----:B------:R-:W-:-:S04]  /*2970*/  DEPBAR.LE SB0, 0x0 ;  /* 0x000080000000791a */ /* 0x000fc80000000000 */
[----:B------:R-:W-:Y:S06]  /*2980*/  BAR.SYNC.DEFER_BLOCKING 0x0 ;  /* 0x0000000000007b1d */ /* 0x000fec0000010000 */
[----:B-1----:R-:W-:Y:S05]  /*2990*/  EXIT ;  /* 0x000000000000794d */ /* 0x002fea0003800000 */
.L_x_48:
[----:B------:R-:W1:Y:S02]  /*29a0*/  SYNCS.PHASECHK.TRANS64.TRYWAIT P0, [UR23+0x30000], R2 ;  /* 0x03000002ff0075a7 */ /* 0x000e640008000157 */
[----:B-1----:R-:W-:Y:S05]  /*29b0*/  @!P0 BRA `(.L_x_48) ;  /* 0xfffffffc00f88947 */ /* 0x002fea000383ffff */
[----:B------:R-:W-:Y:S05]  /*29c0*/  BRA `(.L_x_50) ;  /* 0xfffffff400447947 */ /* 0x000fea000383ffff */
.L_x_51:
[----:B------:R-:W-:-:S00]  /*29d0*/  BRA `(.L_x_51) ;  /* 0xfffffffc00fc7947 */ /* 0x000fc0000383ffff */
[----:B------:R-:W-:-:S00]  /*29e0*/  NOP ;  /* 0x0000000000007918 */ /* 0x000fc00000000000 */
        /* <DEDUP_REMOVED lines=9> */
.L_x_52:


//--------------------- .nv.shared.gluon_wgmma    --------------------------
	.section	.nv.shared.gluon_wgmma,"aw",@nobits
	.sectionflags	@""
	.align	16
	.zero		1024


//--------------------- .nv.shared.reserved.0     --------------------------
	.section	.nv.shared.reserved.0,"aw",@nobits
	.weak		__nv_reservedSMEM_offset_0_alias
	.size		__nv_reservedSMEM_offset_0_alias, 0, 0
	.other		__nv_reservedSMEM_offset_0_alias,@"STO_CUDA_RESERVED_SHARED STV_DEFAULT"
__nv_reservedSMEM_offset_0_alias:
	.zero		0


//--------------------- .nv.constant0.gluon_wgmma --------------------------
	.section	.nv.constant0.gluon_wgmma,"a",@progbits
	.sectionflags	@""
	.align	4
.nv.constant0.gluon_wgmma:
	.zero		608


//--------------------- SYMBOLS --------------------------

	.type		.nv.reservedSmem.offset0,@object
	.size		.nv.reservedSmem.offset0,0x4
